//
// Generated by NVIDIA NVVM Compiler
//
// Compiler Build ID: CL-36424714
// Cuda compilation tools, release 13.0, V13.0.88
// Based on NVVM 20.0.0
//

.version 9.0
.target sm_100
.address_size 64

	// .globl	_Z19initializeVariablesPfS_S_S_S_S_S_S_S_S_S_S_S_S_Ph
.extern .func  (.param .b32 func_retval0) vprintf
(
	.param .b64 vprintf_param_0,
	.param .b64 vprintf_param_1
)
;
.global .align 1 .b8 $str[13] = {115, 120, 58, 37, 102, 10, 115, 121, 58, 37, 102, 10};
.global .align 1 .b8 $str$1[11] = {120, 58, 37, 102, 10, 121, 58, 37, 102, 10};
.global .align 1 .b8 $str$2[25] = {105, 48, 58, 37, 100, 10, 106, 48, 58, 37, 100, 10, 105, 48, 58, 37, 100, 10, 106, 48, 58, 37, 100, 10};

.visible .entry _Z19initializeVariablesPfS_S_S_S_S_S_S_S_S_S_S_S_S_Ph(
	.param .u64 .ptr .align 1 _Z19initializeVariablesPfS_S_S_S_S_S_S_S_S_S_S_S_S_Ph_param_0,
	.param .u64 .ptr .align 1 _Z19initializeVariablesPfS_S_S_S_S_S_S_S_S_S_S_S_S_Ph_param_1,
	.param .u64 .ptr .align 1 _Z19initializeVariablesPfS_S_S_S_S_S_S_S_S_S_S_S_S_Ph_param_2,
	.param .u64 .ptr .align 1 _Z19initializeVariablesPfS_S_S_S_S_S_S_S_S_S_S_S_S_Ph_param_3,
	.param .u64 .ptr .align 1 _Z19initializeVariablesPfS_S_S_S_S_S_S_S_S_S_S_S_S_Ph_param_4,
	.param .u64 .ptr .align 1 _Z19initializeVariablesPfS_S_S_S_S_S_S_S_S_S_S_S_S_Ph_param_5,
	.param .u64 .ptr .align 1 _Z19initializeVariablesPfS_S_S_S_S_S_S_S_S_S_S_S_S_Ph_param_6,
	.param .u64 .ptr .align 1 _Z19initializeVariablesPfS_S_S_S_S_S_S_S_S_S_S_S_S_Ph_param_7,
	.param .u64 .ptr .align 1 _Z19initializeVariablesPfS_S_S_S_S_S_S_S_S_S_S_S_S_Ph_param_8,
	.param .u64 .ptr .align 1 _Z19initializeVariablesPfS_S_S_S_S_S_S_S_S_S_S_S_S_Ph_param_9,
	.param .u64 .ptr .align 1 _Z19initializeVariablesPfS_S_S_S_S_S_S_S_S_S_S_S_S_Ph_param_10,
	.param .u64 .ptr .align 1 _Z19initializeVariablesPfS_S_S_S_S_S_S_S_S_S_S_S_S_Ph_param_11,
	.param .u64 .ptr .align 1 _Z19initializeVariablesPfS_S_S_S_S_S_S_S_S_S_S_S_S_Ph_param_12,
	.param .u64 .ptr .align 1 _Z19initializeVariablesPfS_S_S_S_S_S_S_S_S_S_S_S_S_Ph_param_13,
	.param .u64 .ptr .align 1 _Z19initializeVariablesPfS_S_S_S_S_S_S_S_S_S_S_S_S_Ph_param_14
)
{
	.reg .pred 	%p<5>;
	.reg .b16 	%rs<2>;
	.reg .b32 	%r<17>;
	.reg .b64 	%rd<58>;

	ld.param.u64 	%rd5, [_Z19initializeVariablesPfS_S_S_S_S_S_S_S_S_S_S_S_S_Ph_param_1];
	ld.param.u64 	%rd7, [_Z19initializeVariablesPfS_S_S_S_S_S_S_S_S_S_S_S_S_Ph_param_3];
	ld.param.u64 	%rd8, [_Z19initializeVariablesPfS_S_S_S_S_S_S_S_S_S_S_S_S_Ph_param_4];
	ld.param.u64 	%rd11, [_Z19initializeVariablesPfS_S_S_S_S_S_S_S_S_S_S_S_S_Ph_param_7];
	ld.param.u64 	%rd12, [_Z19initializeVariablesPfS_S_S_S_S_S_S_S_S_S_S_S_S_Ph_param_8];
	ld.param.u64 	%rd13, [_Z19initializeVariablesPfS_S_S_S_S_S_S_S_S_S_S_S_S_Ph_param_9];
	ld.param.u64 	%rd14, [_Z19initializeVariablesPfS_S_S_S_S_S_S_S_S_S_S_S_S_Ph_param_10];
	ld.param.u64 	%rd16, [_Z19initializeVariablesPfS_S_S_S_S_S_S_S_S_S_S_S_S_Ph_param_11];
	ld.param.u64 	%rd17, [_Z19initializeVariablesPfS_S_S_S_S_S_S_S_S_S_S_S_S_Ph_param_12];
	ld.param.u64 	%rd18, [_Z19initializeVariablesPfS_S_S_S_S_S_S_S_S_S_S_S_S_Ph_param_13];
	cvta.to.global.u64 	%rd1, %rd18;
	cvta.to.global.u64 	%rd2, %rd17;
	cvta.to.global.u64 	%rd3, %rd16;
	mov.u32 	%r4, %ctaid.x;
	mov.u32 	%r5, %ntid.x;
	mov.u32 	%r6, %tid.x;
	mad.lo.s32 	%r1, %r4, %r5, %r6;
	mov.u32 	%r7, %ctaid.y;
	mov.u32 	%r8, %ntid.y;
	mov.u32 	%r9, %tid.y;
	mad.lo.s32 	%r10, %r7, %r8, %r9;
	setp.gt.s32 	%p1, %r1, 1023;
	setp.gt.u32 	%p2, %r10, 1023;
	or.pred  	%p3, %p1, %p2;
	@%p3 bra 	$L__BB0_5;
	ld.param.u64 	%rd56, [_Z19initializeVariablesPfS_S_S_S_S_S_S_S_S_S_S_S_S_Ph_param_6];
	ld.param.u64 	%rd55, [_Z19initializeVariablesPfS_S_S_S_S_S_S_S_S_S_S_S_S_Ph_param_5];
	ld.param.u64 	%rd54, [_Z19initializeVariablesPfS_S_S_S_S_S_S_S_S_S_S_S_S_Ph_param_2];
	ld.param.u64 	%rd53, [_Z19initializeVariablesPfS_S_S_S_S_S_S_S_S_S_S_S_S_Ph_param_0];
	cvta.to.global.u64 	%rd19, %rd53;
	cvta.to.global.u64 	%rd20, %rd5;
	cvta.to.global.u64 	%rd21, %rd54;
	cvta.to.global.u64 	%rd22, %rd7;
	cvta.to.global.u64 	%rd23, %rd8;
	cvta.to.global.u64 	%rd24, %rd56;
	cvta.to.global.u64 	%rd25, %rd11;
	cvta.to.global.u64 	%rd26, %rd55;
	cvta.to.global.u64 	%rd27, %rd12;
	cvta.to.global.u64 	%rd28, %rd13;
	cvta.to.global.u64 	%rd29, %rd14;
	shl.b32 	%r11, %r10, 10;
	add.s32 	%r3, %r11, %r1;
	mul.wide.s32 	%rd30, %r3, 4;
	add.s64 	%rd31, %rd19, %rd30;
	mov.b32 	%r12, 1092616192;
	st.global.u32 	[%rd31], %r12;
	add.s64 	%rd32, %rd20, %rd30;
	st.global.u32 	[%rd32], %r12;
	add.s64 	%rd33, %rd21, %rd30;
	mov.b32 	%r13, 0;
	st.global.u32 	[%rd33], %r13;
	add.s64 	%rd34, %rd22, %rd30;
	st.global.u32 	[%rd34], %r12;
	add.s64 	%rd35, %rd23, %rd30;
	st.global.u32 	[%rd35], %r12;
	add.s64 	%rd36, %rd24, %rd30;
	st.global.u32 	[%rd36], %r13;
	add.s64 	%rd37, %rd25, %rd30;
	st.global.u32 	[%rd37], %r13;
	add.s64 	%rd38, %rd26, %rd30;
	st.global.u32 	[%rd38], %r13;
	add.s64 	%rd39, %rd27, %rd30;
	st.global.u32 	[%rd39], %r13;
	add.s64 	%rd40, %rd28, %rd30;
	st.global.u32 	[%rd40], %r13;
	add.s64 	%rd41, %rd29, %rd30;
	st.global.u32 	[%rd41], %r13;
	setp.gt.s32 	%p4, %r3, 524287;
	@%p4 bra 	$L__BB0_3;
	add.s64 	%rd47, %rd3, %rd30;
	mov.b32 	%r15, 1124073472;
	st.global.u32 	[%rd47], %r15;
	add.s64 	%rd48, %rd2, %rd30;
	st.global.u32 	[%rd48], %r15;
	add.s64 	%rd49, %rd1, %rd30;
	st.global.u32 	[%rd49], %r15;
	bra.uni 	$L__BB0_4;
$L__BB0_3:
	mul.wide.u32 	%rd42, %r3, 4;
	add.s64 	%rd43, %rd3, %rd42;
	mov.b32 	%r14, 0;
	st.global.u32 	[%rd43], %r14;
	add.s64 	%rd44, %rd2, %rd42;
	st.global.u32 	[%rd44], %r14;
	add.s64 	%rd45, %rd1, %rd42;
	st.global.u32 	[%rd45], %r14;
$L__BB0_4:
	ld.param.u64 	%rd57, [_Z19initializeVariablesPfS_S_S_S_S_S_S_S_S_S_S_S_S_Ph_param_14];
	shl.b32 	%r16, %r3, 2;
	cvt.s64.s32 	%rd50, %r16;
	cvta.to.global.u64 	%rd51, %rd57;
	add.s64 	%rd52, %rd51, %rd50;
	mov.b16 	%rs1, 0;
	st.global.u8 	[%rd52], %rs1;
	st.global.u8 	[%rd52+1], %rs1;
	st.global.u8 	[%rd52+2], %rs1;
	st.global.u8 	[%rd52+3], %rs1;
$L__BB0_5:
	ret;

}
	// .globl	_Z13kernel_advectPfS_S_S_
.visible .entry _Z13kernel_advectPfS_S_S_(
	.param .u64 .ptr .align 1 _Z13kernel_advectPfS_S_S__param_0,
	.param .u64 .ptr .align 1 _Z13kernel_advectPfS_S_S__param_1,
	.param .u64 .ptr .align 1 _Z13kernel_advectPfS_S_S__param_2,
	.param .u64 .ptr .align 1 _Z13kernel_advectPfS_S_S__param_3
)
{
	.local .align 16 .b8 	__local_depot1[16];
	.reg .b64 	%SP;
	.reg .b64 	%SPL;
	.reg .pred 	%p<9>;
	.reg .b32 	%r<29>;
	.reg .b32 	%f<36>;
	.reg .b64 	%rd<24>;
	.reg .b64 	%fd<5>;

	mov.u64 	%SPL, __local_depot1;
	cvta.local.u64 	%SP, %SPL;
	ld.param.u64 	%rd1, [_Z13kernel_advectPfS_S_S__param_0];
	ld.param.u64 	%rd2, [_Z13kernel_advectPfS_S_S__param_1];
	ld.param.u64 	%rd3, [_Z13kernel_advectPfS_S_S__param_2];
	ld.param.u64 	%rd4, [_Z13kernel_advectPfS_S_S__param_3];
	mov.u32 	%r8, %ctaid.x;
	mov.u32 	%r9, %ntid.x;
	mov.u32 	%r1, %tid.x;
	mad.lo.s32 	%r2, %r8, %r9, %r1;
	mov.u32 	%r10, %ctaid.y;
	mov.u32 	%r11, %ntid.y;
	mov.u32 	%r3, %tid.y;
	mad.lo.s32 	%r12, %r10, %r11, %r3;
	setp.gt.s32 	%p1, %r2, 1023;
	setp.gt.u32 	%p2, %r12, 1023;
	or.pred  	%p3, %p1, %p2;
	@%p3 bra 	$L__BB1_4;
	cvta.to.global.u64 	%rd5, %rd3;
	cvta.to.global.u64 	%rd6, %rd4;
	cvt.rn.f32.s32 	%f5, %r2;
	mul.f32 	%f6, %f5, 0f3DCCCCCD;
	shl.b32 	%r13, %r12, 10;
	add.s32 	%r5, %r13, %r2;
	mul.wide.s32 	%rd7, %r5, 4;
	add.s64 	%rd8, %rd5, %rd7;
	ld.global.f32 	%f7, [%rd8];
	mul.f32 	%f8, %f7, 0f3DCCCCCD;
	sub.f32 	%f1, %f6, %f8;
	cvt.rn.f32.u32 	%f9, %r12;
	mul.f32 	%f10, %f9, 0f3DCCCCCD;
	add.s64 	%rd9, %rd6, %rd7;
	ld.global.f32 	%f11, [%rd9];
	mul.f32 	%f12, %f11, 0f3DCCCCCD;
	sub.f32 	%f2, %f10, %f12;
	div.rn.f32 	%f13, %f1, 0f3DCCCCCD;
	cvt.rzi.s32.f32 	%r14, %f13;
	max.s32 	%r15, %r14, 0;
	min.s32 	%r6, %r15, 1023;
	div.rn.f32 	%f14, %f2, 0f3DCCCCCD;
	cvt.rzi.s32.f32 	%r16, %f14;
	max.s32 	%r17, %r16, 0;
	min.s32 	%r7, %r17, 1023;
	cvt.rn.f32.u32 	%f15, %r6;
	sub.f32 	%f16, %f13, %f15;
	setp.gt.f32 	%p4, %f16, 0f3F800000;
	setp.lt.f32 	%p5, %f16, 0f00000000;
	selp.f32 	%f17, 0f00000000, %f16, %p5;
	selp.f32 	%f3, 0f3F800000, %f17, %p4;
	cvt.rn.f32.u32 	%f18, %r7;
	sub.f32 	%f19, %f14, %f18;
	setp.gt.f32 	%p6, %f19, 0f3F800000;
	setp.lt.f32 	%p7, %f19, 0f00000000;
	selp.f32 	%f20, 0f00000000, %f19, %p7;
	selp.f32 	%f4, 0f3F800000, %f20, %p6;
	or.b32  	%r18, %r1, %r3;
	setp.ne.s32 	%p8, %r18, 0;
	@%p8 bra 	$L__BB1_3;
	add.u64 	%rd10, %SP, 0;
	add.u64 	%rd11, %SPL, 0;
	add.s32 	%r19, %r7, 1;
	add.s32 	%r20, %r6, 1;
	cvt.f64.f32 	%fd1, %f3;
	cvt.f64.f32 	%fd2, %f4;
	st.local.v2.f64 	[%rd11], {%fd1, %fd2};
	mov.u64 	%rd12, $str;
	cvta.global.u64 	%rd13, %rd12;
	{ // callseq 0, 0
	.param .b64 param0;
	st.param.b64 	[param0], %rd13;
	.param .b64 param1;
	st.param.b64 	[param1], %rd10;
	.param .b32 retval0;
	call.uni (retval0), 
	vprintf, 
	(
	param0, 
	param1
	);
	ld.param.b32 	%r21, [retval0];
	} // callseq 0
	cvt.f64.f32 	%fd3, %f1;
	cvt.f64.f32 	%fd4, %f2;
	st.local.v2.f64 	[%rd11], {%fd3, %fd4};
	mov.u64 	%rd14, $str$1;
	cvta.global.u64 	%rd15, %rd14;
	{ // callseq 1, 0
	.param .b64 param0;
	st.param.b64 	[param0], %rd15;
	.param .b64 param1;
	st.param.b64 	[param1], %rd10;
	.param .b32 retval0;
	call.uni (retval0), 
	vprintf, 
	(
	param0, 
	param1
	);
	ld.param.b32 	%r23, [retval0];
	} // callseq 1
	st.local.v4.u32 	[%rd11], {%r6, %r7, %r20, %r19};
	mov.u64 	%rd16, $str$2;
	cvta.global.u64 	%rd17, %rd16;
	{ // callseq 2, 0
	.param .b64 param0;
	st.param.b64 	[param0], %rd17;
	.param .b64 param1;
	st.param.b64 	[param1], %rd10;
	.param .b32 retval0;
	call.uni (retval0), 
	vprintf, 
	(
	param0, 
	param1
	);
	ld.param.b32 	%r25, [retval0];
	} // callseq 2
$L__BB1_3:
	mov.f32 	%f21, 0f3F800000;
	sub.f32 	%f22, %f21, %f3;
	sub.f32 	%f23, %f21, %f4;
	mul.f32 	%f24, %f22, %f23;
	shl.b32 	%r27, %r7, 10;
	or.b32  	%r28, %r27, %r6;
	cvta.to.global.u64 	%rd18, %rd2;
	mul.wide.u32 	%rd19, %r28, 4;
	add.s64 	%rd20, %rd18, %rd19;
	ld.global.f32 	%f25, [%rd20];
	mul.f32 	%f26, %f3, %f23;
	ld.global.f32 	%f27, [%rd20+4];
	mul.f32 	%f28, %f26, %f27;
	fma.rn.f32 	%f29, %f24, %f25, %f28;
	mul.f32 	%f30, %f22, %f4;
	ld.global.f32 	%f31, [%rd20+4096];
	fma.rn.f32 	%f32, %f30, %f31, %f29;
	mul.f32 	%f33, %f3, %f4;
	ld.global.f32 	%f34, [%rd20+4100];
	fma.rn.f32 	%f35, %f33, %f34, %f32;
	cvta.to.global.u64 	%rd21, %rd1;
	add.s64 	%rd23, %rd21, %rd7;
	st.global.f32 	[%rd23], %f35;
$L__BB1_4:
	ret;

}
	// .globl	_Z16kernel_diffusionPfS_
.visible .entry _Z16kernel_diffusionPfS_(
	.param .u64 .ptr .align 1 _Z16kernel_diffusionPfS__param_0,
	.param .u64 .ptr .align 1 _Z16kernel_diffusionPfS__param_1
)
{
	.reg .pred 	%p<8>;
	.reg .b32 	%r<25>;
	.reg .b32 	%f<23>;
	.reg .b64 	%rd<9>;

	ld.param.u64 	%rd2, [_Z16kernel_diffusionPfS__param_0];
	ld.param.u64 	%rd3, [_Z16kernel_diffusionPfS__param_1];
	mov.u32 	%r10, %ctaid.x;
	mov.u32 	%r11, %ntid.x;
	mov.u32 	%r12, %tid.x;
	mad.lo.s32 	%r1, %r10, %r11, %r12;
	mov.u32 	%r13, %ctaid.y;
	mov.u32 	%r14, %ntid.y;
	mov.u32 	%r15, %tid.y;
	mad.lo.s32 	%r16, %r13, %r14, %r15;
	setp.gt.s32 	%p1, %r1, 1023;
	setp.gt.u32 	%p2, %r16, 1023;
	or.pred  	%p3, %p1, %p2;
	@%p3 bra 	$L__BB2_8;
	cvta.to.global.u64 	%rd4, %rd3;
	shl.b32 	%r18, %r16, 10;
	add.s32 	%r3, %r18, %r1;
	setp.lt.s32 	%p4, %r1, 1;
	mul.wide.s32 	%rd5, %r3, 4;
	add.s64 	%rd1, %rd4, %rd5;
	mov.f32 	%f21, 0f00000000;
	mov.b32 	%r21, 1;
	@%p4 bra 	$L__BB2_3;
	ld.global.f32 	%f10, [%rd1+-4];
	add.f32 	%f21, %f10, 0f00000000;
	setp.gt.u32 	%p5, %r1, 1022;
	mov.b32 	%r23, 1;
	mov.b32 	%r21, 2;
	@%p5 bra 	$L__BB2_4;
$L__BB2_3:
	ld.global.f32 	%f11, [%rd1+4];
	add.f32 	%f21, %f21, %f11;
	mov.u32 	%r23, %r21;
$L__BB2_4:
	setp.eq.s32 	%p6, %r16, 0;
	@%p6 bra 	$L__BB2_6;
	add.s32 	%r23, %r23, 1;
	ld.global.f32 	%f12, [%rd1+-4096];
	add.f32 	%f21, %f21, %f12;
	setp.gt.u32 	%p7, %r16, 1022;
	@%p7 bra 	$L__BB2_7;
$L__BB2_6:
	add.s32 	%r23, %r23, 1;
	ld.global.f32 	%f13, [%rd1+4096];
	add.f32 	%f21, %f21, %f13;
$L__BB2_7:
	cvt.rn.f32.u32 	%f14, %r23;
	ld.global.f32 	%f15, [%rd1];
	mul.f32 	%f16, %f15, %f14;
	sub.f32 	%f17, %f21, %f16;
	fma.rn.f32 	%f18, %f17, 0f3C23D70B, %f15;
	cvta.to.global.u64 	%rd6, %rd2;
	add.s64 	%rd8, %rd6, %rd5;
	st.global.f32 	[%rd8], %f18;
$L__BB2_8:
	ret;

}
	// .globl	_Z18compute_divergencePfS_S_
.visible .entry _Z18compute_divergencePfS_S_(
	.param .u64 .ptr .align 1 _Z18compute_divergencePfS_S__param_0,
	.param .u64 .ptr .align 1 _Z18compute_divergencePfS_S__param_1,
	.param .u64 .ptr .align 1 _Z18compute_divergencePfS_S__param_2
)
{
	.reg .pred 	%p<8>;
	.reg .b32 	%r<12>;
	.reg .b32 	%f<26>;
	.reg .b64 	%rd<13>;

	ld.param.u64 	%rd3, [_Z18compute_divergencePfS_S__param_0];
	ld.param.u64 	%rd4, [_Z18compute_divergencePfS_S__param_1];
	ld.param.u64 	%rd5, [_Z18compute_divergencePfS_S__param_2];
	mov.u32 	%r4, %ctaid.x;
	mov.u32 	%r5, %ntid.x;
	mov.u32 	%r6, %tid.x;
	mad.lo.s32 	%r1, %r4, %r5, %r6;
	mov.u32 	%r7, %ctaid.y;
	mov.u32 	%r8, %ntid.y;
	mov.u32 	%r9, %tid.y;
	mad.lo.s32 	%r10, %r7, %r8, %r9;
	setp.gt.s32 	%p1, %r1, 1023;
	setp.gt.u32 	%p2, %r10, 1023;
	or.pred  	%p3, %p1, %p2;
	@%p3 bra 	$L__BB3_8;
	cvta.to.global.u64 	%rd6, %rd3;
	shl.b32 	%r11, %r10, 10;
	add.s32 	%r3, %r11, %r1;
	setp.eq.s32 	%p4, %r1, 1023;
	mul.wide.s32 	%rd7, %r3, 4;
	add.s64 	%rd1, %rd6, %rd7;
	mov.f32 	%f21, 0f00000000;
	@%p4 bra 	$L__BB3_3;
	ld.global.f32 	%f21, [%rd1+4];
	setp.eq.s32 	%p5, %r1, 0;
	mov.f32 	%f22, 0f00000000;
	@%p5 bra 	$L__BB3_4;
$L__BB3_3:
	ld.global.f32 	%f22, [%rd1+-4];
$L__BB3_4:
	setp.eq.s32 	%p6, %r10, 1023;
	cvta.to.global.u64 	%rd8, %rd4;
	add.s64 	%rd2, %rd8, %rd7;
	mov.f32 	%f24, 0f00000000;
	@%p6 bra 	$L__BB3_6;
	ld.global.f32 	%f24, [%rd2+4096];
	setp.eq.s32 	%p7, %r10, 0;
	mov.f32 	%f25, 0f00000000;
	@%p7 bra 	$L__BB3_7;
$L__BB3_6:
	ld.global.f32 	%f25, [%rd2+-4096];
$L__BB3_7:
	sub.f32 	%f15, %f21, %f22;
	div.rn.f32 	%f16, %f15, 0f3DCCCCCD;
	sub.f32 	%f17, %f24, %f25;
	div.rn.f32 	%f18, %f17, 0f3DCCCCCD;
	add.f32 	%f19, %f16, %f18;
	cvta.to.global.u64 	%rd10, %rd5;
	add.s64 	%rd12, %rd10, %rd7;
	st.global.f32 	[%rd12], %f19;
$L__BB3_8:
	ret;

}
	// .globl	_Z6jacobiPfS_
.visible .entry _Z6jacobiPfS_(
	.param .u64 .ptr .align 1 _Z6jacobiPfS__param_0,
	.param .u64 .ptr .align 1 _Z6jacobiPfS__param_1
)
{
	.reg .pred 	%p<2>;
	.reg .b32 	%r<17>;
	.reg .b32 	%f<11>;
	.reg .b64 	%rd<12>;

	ld.param.u64 	%rd1, [_Z6jacobiPfS__param_0];
	ld.param.u64 	%rd2, [_Z6jacobiPfS__param_1];
	mov.u32 	%r3, %ctaid.x;
	mov.u32 	%r4, %ntid.x;
	mov.u32 	%r5, %tid.x;
	mad.lo.s32 	%r1, %r3, %r4, %r5;
	mov.u32 	%r6, %ctaid.y;
	mov.u32 	%r7, %ntid.y;
	mov.u32 	%r8, %tid.y;
	mad.lo.s32 	%r9, %r6, %r7, %r8;
	add.s32 	%r10, %r1, -1;
	add.s32 	%r11, %r9, -1;
	max.u32 	%r12, %r10, %r11;
	setp.gt.u32 	%p1, %r12, 1021;
	@%p1 bra 	$L__BB4_2;
	cvta.to.global.u64 	%rd3, %rd2;
	cvta.to.global.u64 	%rd4, %rd1;
	shl.b32 	%r13, %r9, 10;
	add.s32 	%r14, %r13, %r1;
	mul.wide.u32 	%rd5, %r14, 4;
	add.s64 	%rd6, %rd3, %rd5;
	ld.global.f32 	%f1, [%rd6];
	add.s32 	%r15, %r14, -1;
	mul.wide.u32 	%rd7, %r15, 4;
	add.s64 	%rd8, %rd4, %rd7;
	ld.global.f32 	%f2, [%rd8];
	add.f32 	%f3, %f1, %f2;
	add.s64 	%rd9, %rd4, %rd5;
	ld.global.f32 	%f4, [%rd9+4];
	add.f32 	%f5, %f3, %f4;
	add.s32 	%r16, %r14, -1024;
	mul.wide.u32 	%rd10, %r16, 4;
	add.s64 	%rd11, %rd4, %rd10;
	ld.global.f32 	%f6, [%rd11];
	add.f32 	%f7, %f5, %f6;
	ld.global.f32 	%f8, [%rd9+4096];
	add.f32 	%f9, %f7, %f8;
	mul.f32 	%f10, %f9, 0f3E800000;
	st.global.f32 	[%rd9], %f10;
$L__BB4_2:
	ret;

}
	// .globl	_Z15kernel_gradientPfS_S_
.visible .entry _Z15kernel_gradientPfS_S_(
	.param .u64 .ptr .align 1 _Z15kernel_gradientPfS_S__param_0,
	.param .u64 .ptr .align 1 _Z15kernel_gradientPfS_S__param_1,
	.param .u64 .ptr .align 1 _Z15kernel_gradientPfS_S__param_2
)
{
	.reg .pred 	%p<2>;
	.reg .b32 	%r<18>;
	.reg .b32 	%f<9>;
	.reg .b64 	%rd<17>;

	ld.param.u64 	%rd1, [_Z15kernel_gradientPfS_S__param_0];
	ld.param.u64 	%rd2, [_Z15kernel_gradientPfS_S__param_1];
	ld.param.u64 	%rd3, [_Z15kernel_gradientPfS_S__param_2];
	mov.u32 	%r3, %ctaid.x;
	mov.u32 	%r4, %ntid.x;
	mov.u32 	%r5, %tid.x;
	mad.lo.s32 	%r1, %r3, %r4, %r5;
	mov.u32 	%r6, %ctaid.y;
	mov.u32 	%r7, %ntid.y;
	mov.u32 	%r8, %tid.y;
	mad.lo.s32 	%r9, %r6, %r7, %r8;
	add.s32 	%r10, %r1, -1;
	add.s32 	%r11, %r9, -1;
	max.u32 	%r12, %r10, %r11;
	setp.gt.u32 	%p1, %r12, 1021;
	@%p1 bra 	$L__BB5_2;
	cvta.to.global.u64 	%rd4, %rd1;
	cvta.to.global.u64 	%rd5, %rd2;
	cvta.to.global.u64 	%rd6, %rd3;
	shl.b32 	%r13, %r9, 10;
	add.s32 	%r14, %r13, %r1;
	mul.wide.u32 	%rd7, %r14, 4;
	add.s64 	%rd8, %rd4, %rd7;
	ld.global.f32 	%f1, [%rd8+4];
	add.s32 	%r15, %r14, -1;
	mul.wide.u32 	%rd9, %r15, 4;
	add.s64 	%rd10, %rd4, %rd9;
	ld.global.f32 	%f2, [%rd10];
	sub.f32 	%f3, %f1, %f2;
	div.rn.f32 	%f4, %f3, 0f3E4CCCCD;
	add.s64 	%rd11, %rd5, %rd7;
	st.global.f32 	[%rd11], %f4;
	add.s32 	%r16, %r14, 1024;
	mul.wide.u32 	%rd12, %r16, 4;
	add.s64 	%rd13, %rd4, %rd12;
	ld.global.f32 	%f5, [%rd13];
	add.s32 	%r17, %r14, -1024;
	mul.wide.u32 	%rd14, %r17, 4;
	add.s64 	%rd15, %rd4, %rd14;
	ld.global.f32 	%f6, [%rd15];
	sub.f32 	%f7, %f5, %f6;
	div.rn.f32 	%f8, %f7, 0f3E4CCCCD;
	add.s64 	%rd16, %rd6, %rd7;
	st.global.f32 	[%rd16], %f8;
$L__BB5_2:
	ret;

}
	// .globl	_Z15subtract_arraysPfS_
.visible .entry _Z15subtract_arraysPfS_(
	.param .u64 .ptr .align 1 _Z15subtract_arraysPfS__param_0,
	.param .u64 .ptr .align 1 _Z15subtract_arraysPfS__param_1
)
{
	.reg .pred 	%p<2>;
	.reg .b32 	%r<11>;
	.reg .b32 	%f<4>;
	.reg .b64 	%rd<8>;

	ld.param.u64 	%rd1, [_Z15subtract_arraysPfS__param_0];
	ld.param.u64 	%rd2, [_Z15subtract_arraysPfS__param_1];
	mov.u32 	%r2, %ctaid.x;
	mov.u32 	%r3, %ntid.x;
	mov.u32 	%r4, %tid.x;
	mad.lo.s32 	%r5, %r2, %r3, %r4;
	mov.u32 	%r6, %ctaid.y;
	mov.u32 	%r7, %ntid.y;
	mov.u32 	%r8, %tid.y;
	mad.lo.s32 	%r9, %r6, %r7, %r8;
	shl.b32 	%r10, %r9, 10;
	add.s32 	%r1, %r5, %r10;
	setp.gt.s32 	%p1, %r1, 1048575;
	@%p1 bra 	$L__BB6_2;
	cvta.to.global.u64 	%rd3, %rd1;
	cvta.to.global.u64 	%rd4, %rd2;
	mul.wide.s32 	%rd5, %r1, 4;
	add.s64 	%rd6, %rd3, %rd5;
	ld.global.f32 	%f1, [%rd6];
	add.s64 	%rd7, %rd4, %rd5;
	ld.global.f32 	%f2, [%rd7];
	sub.f32 	%f3, %f1, %f2;
	st.global.f32 	[%rd6], %f3;
$L__BB6_2:
	ret;

}
	// .globl	_Z19kernel_create_colorPfS_S_Ph
.visible .entry _Z19kernel_create_colorPfS_S_Ph(
	.param .u64 .ptr .align 1 _Z19kernel_create_colorPfS_S_Ph_param_0,
	.param .u64 .ptr .align 1 _Z19kernel_create_colorPfS_S_Ph_param_1,
	.param .u64 .ptr .align 1 _Z19kernel_create_colorPfS_S_Ph_param_2,
	.param .u64 .ptr .align 1 _Z19kernel_create_colorPfS_S_Ph_param_3
)
{
	.reg .pred 	%p<4>;
	.reg .b16 	%rs<8>;
	.reg .b32 	%r<17>;
	.reg .b32 	%f<4>;
	.reg .b64 	%rd<15>;

	ld.param.u64 	%rd1, [_Z19kernel_create_colorPfS_S_Ph_param_0];
	ld.param.u64 	%rd2, [_Z19kernel_create_colorPfS_S_Ph_param_1];
	ld.param.u64 	%rd3, [_Z19kernel_create_colorPfS_S_Ph_param_2];
	ld.param.u64 	%rd4, [_Z19kernel_create_colorPfS_S_Ph_param_3];
	cvta.to.global.u64 	%rd5, %rd3;
	cvta.to.global.u64 	%rd6, %rd2;
	cvta.to.global.u64 	%rd7, %rd4;
	cvta.to.global.u64 	%rd8, %rd1;
	mov.u32 	%r1, %ctaid.x;
	mov.u32 	%r2, %ntid.x;
	mov.u32 	%r3, %tid.x;
	mad.lo.s32 	%r4, %r1, %r2, %r3;
	mov.u32 	%r5, %ctaid.y;
	mov.u32 	%r6, %ntid.y;
	mov.u32 	%r7, %tid.y;
	mad.lo.s32 	%r8, %r5, %r6, %r7;
	shl.b32 	%r9, %r8, 10;
	add.s32 	%r10, %r9, %r4;
	mul.wide.s32 	%rd9, %r10, 4;
	add.s64 	%rd10, %rd8, %rd9;
	ld.global.f32 	%f1, [%rd10];
	setp.lt.f32 	%p1, %f1, 0f437F0000;
	cvt.rzi.u32.f32 	%r11, %f1;
	cvt.u16.u32 	%rs1, %r11;
	selp.b16 	%rs2, %rs1, -1, %p1;
	shl.b32 	%r12, %r8, 12;
	shl.b32 	%r13, %r4, 2;
	add.s32 	%r14, %r12, %r13;
	cvt.s64.s32 	%rd11, %r14;
	add.s64 	%rd12, %rd7, %rd11;
	st.global.u8 	[%rd12], %rs2;
	add.s64 	%rd13, %rd6, %rd9;
	ld.global.f32 	%f2, [%rd13];
	setp.lt.f32 	%p2, %f2, 0f437F0000;
	cvt.rzi.u32.f32 	%r15, %f2;
	cvt.u16.u32 	%rs3, %r15;
	selp.b16 	%rs4, %rs3, -1, %p2;
	st.global.u8 	[%rd12+1], %rs4;
	add.s64 	%rd14, %rd5, %rd9;
	ld.global.f32 	%f3, [%rd14];
	setp.lt.f32 	%p3, %f3, 0f437F0000;
	cvt.rzi.u32.f32 	%r16, %f3;
	cvt.u16.u32 	%rs5, %r16;
	selp.b16 	%rs6, %rs5, -1, %p3;
	st.global.u8 	[%rd12+2], %rs6;
	mov.b16 	%rs7, 255;
	st.global.u8 	[%rd12+3], %rs7;
	ret;

}


// ===== COMPILED SASS (sm_100) =====

	.target	sm_100

	.elftype	@"ET_EXEC"


//--------------------- .note.nv.tkinfo           --------------------------
	.section	.note.nv.tkinfo,"",@"SHT_NOTE"
	.sectionflags	@"SHF_NOTE_NV_TKINFO"
	.tkinfo
        /*0018*/ 	.word	0x00000002
        /*0030*/ 	.string	""
        /*0030*/ 	.string	"ptxas"
        /*0030*/ 	.string	"Cuda compilation tools, release 13.0, V13.0.88"
        /*0030*/ 	.string	"Build cuda_13.0.r13.0/compiler.36424714_0"
        /*0030*/ 	.string	"-arch sm_100 -m 64 "



//--------------------- .note.nv.cuinfo           --------------------------
	.section	.note.nv.cuinfo,"",@"SHT_NOTE"
	.sectionflags	@"SHF_NOTE_NV_CUINFO"
        /*0018*/ 	.short	0x0002
        /*001a*/ 	.short	0x0064
        /*001c*/ 	.short	0x0082
	.zero		2


//--------------------- .nv.info                  --------------------------
	.section	.nv.info,"",@"SHT_CUDA_INFO"
	.align	4


	//----- nvinfo : EIATTR_REGCOUNT
	.align		4
        /*0000*/ 	.byte	0x04, 0x2f
        /*0002*/ 	.short	(.L_4 - .L_3)
	.align		4
.L_3:
        /*0004*/ 	.word	index@(_Z19initializeVariablesPfS_S_S_S_S_S_S_S_S_S_S_S_S_Ph)
        /*0008*/ 	.word	0x0000001c


	//----- nvinfo : EIATTR_FRAME_SIZE
	.align		4
.L_4:
        /*000c*/ 	.byte	0x04, 0x11
        /*000e*/ 	.short	(.L_6 - .L_5)
	.align		4
.L_5:
        /*0010*/ 	.word	index@(_Z19initializeVariablesPfS_S_S_S_S_S_S_S_S_S_S_S_S_Ph)
        /*0014*/ 	.word	0x00000000


	//----- nvinfo : EIATTR_REGCOUNT
	.align		4
.L_6:
        /*0018*/ 	.byte	0x04, 0x2f
        /*001a*/ 	.short	(.L_8 - .L_7)
	.align		4
.L_7:
        /*001c*/ 	.word	index@(_Z13kernel_advectPfS_S_S_)
        /*0020*/ 	.word	0x0000001d


	//----- nvinfo : EIATTR_FRAME_SIZE
	.align		4
.L_8:
        /*0024*/ 	.byte	0x04, 0x11
        /*0026*/ 	.short	(.L_10 - .L_9)
	.align		4
.L_9:
        /*0028*/ 	.word	index@($__internal_2_$__cuda_sm3x_div_rn_noftz_f32_slowpath)
        /*002c*/ 	.word	0x00000010


	//----- nvinfo : EIATTR_FRAME_SIZE
	.align		4
.L_10:
        /*0030*/ 	.byte	0x04, 0x11
        /*0032*/ 	.short	(.L_12 - .L_11)
	.align		4
.L_11:
        /*0034*/ 	.word	index@(_Z13kernel_advectPfS_S_S_)
        /*0038*/ 	.word	0x00000010


	//----- nvinfo : EIATTR_REGCOUNT
	.align		4
.L_12:
        /*003c*/ 	.byte	0x04, 0x2f
        /*003e*/ 	.short	(.L_14 - .L_13)
	.align		4
.L_13:
        /*0040*/ 	.word	index@(_Z16kernel_diffusionPfS_)
        /*0044*/ 	.word	0x0000000c


	//----- nvinfo : EIATTR_FRAME_SIZE
	.align		4
.L_14:
        /*0048*/ 	.byte	0x04, 0x11
        /*004a*/ 	.short	(.L_16 - .L_15)
	.align		4
.L_15:
        /*004c*/ 	.word	index@(_Z16kernel_diffusionPfS_)
        /*0050*/ 	.word	0x00000000


	//----- nvinfo : EIATTR_REGCOUNT
	.align		4
.L_16:
        /*0054*/ 	.byte	0x04, 0x2f
        /*0056*/ 	.short	(.L_18 - .L_17)
	.align		4
.L_17:
        /*0058*/ 	.word	index@(_Z18compute_divergencePfS_S_)
        /*005c*/ 	.word	0x00000013


	//----- nvinfo : EIATTR_FRAME_SIZE
	.align		4
.L_18:
        /*0060*/ 	.byte	0x04, 0x11
        /*0062*/ 	.short	(.L_20 - .L_19)
	.align		4
.L_19:
        /*0064*/ 	.word	index@($__internal_1_$__cuda_sm3x_div_rn_noftz_f32_slowpath)
        /*0068*/ 	.word	0x00000000


	//----- nvinfo : EIATTR_FRAME_SIZE
	.align		4
.L_20:
        /*006c*/ 	.byte	0x04, 0x11
        /*006e*/ 	.short	(.L_22 - .L_21)
	.align		4
.L_21:
        /*0070*/ 	.word	index@(_Z18compute_divergencePfS_S_)
        /*0074*/ 	.word	0x00000000


	//----- nvinfo : EIATTR_REGCOUNT
	.align		4
.L_22:
        /*0078*/ 	.byte	0x04, 0x2f
        /*007a*/ 	.short	(.L_24 - .L_23)
	.align		4
.L_23:
        /*007c*/ 	.word	index@(_Z6jacobiPfS_)
        /*0080*/ 	.word	0x00000010


	//----- nvinfo : EIATTR_FRAME_SIZE
	.align		4
.L_24:
        /*0084*/ 	.byte	0x04, 0x11
        /*0086*/ 	.short	(.L_26 - .L_25)
	.align		4
.L_25:
        /*0088*/ 	.word	index@(_Z6jacobiPfS_)
        /*008c*/ 	.word	0x00000000


	//----- nvinfo : EIATTR_REGCOUNT
	.align		4
.L_26:
        /*0090*/ 	.byte	0x04, 0x2f
        /*0092*/ 	.short	(.L_28 - .L_27)
	.align		4
.L_27:
        /*0094*/ 	.word	index@(_Z15kernel_gradientPfS_S_)
        /*0098*/ 	.word	0x00000010


	//----- nvinfo : EIATTR_FRAME_SIZE
	.align		4
.L_28:
        /*009c*/ 	.byte	0x04, 0x11
        /*009e*/ 	.short	(.L_30 - .L_29)
	.align		4
.L_29:
        /*00a0*/ 	.word	index@($__internal_0_$__cuda_sm3x_div_rn_noftz_f32_slowpath)
        /*00a4*/ 	.word	0x00000000


	//----- nvinfo : EIATTR_FRAME_SIZE
	.align		4
.L_30:
        /*00a8*/ 	.byte	0x04, 0x11
        /*00aa*/ 	.short	(.L_32 - .L_31)
	.align		4
.L_31:
        /*00ac*/ 	.word	index@(_Z15kernel_gradientPfS_S_)
        /*00b0*/ 	.word	0x00000000


	//----- nvinfo : EIATTR_REGCOUNT
	.align		4
.L_32:
        /*00b4*/ 	.byte	0x04, 0x2f
        /*00b6*/ 	.short	(.L_34 - .L_33)
	.align		4
.L_33:
        /*00b8*/ 	.word	index@(_Z15subtract_arraysPfS_)
        /*00bc*/ 	.word	0x0000000a


	//----- nvinfo : EIATTR_FRAME_SIZE
	.align		4
.L_34:
        /*00c0*/ 	.byte	0x04, 0x11
        /*00c2*/ 	.short	(.L_36 - .L_35)
	.align		4
.L_35:
        /*00c4*/ 	.word	index@(_Z15subtract_arraysPfS_)
        /*00c8*/ 	.word	0x00000000


	//----- nvinfo : EIATTR_REGCOUNT
	.align		4
.L_36:
        /*00cc*/ 	.byte	0x04, 0x2f
        /*00ce*/ 	.short	(.L_38 - .L_37)
	.align		4
.L_37:
        /*00d0*/ 	.word	index@(_Z19kernel_create_colorPfS_S_Ph)
        /*00d4*/ 	.word	0x00000010


	//----- nvinfo : EIATTR_FRAME_SIZE
	.align		4
.L_38:
        /*00d8*/ 	.byte	0x04, 0x11
        /*00da*/ 	.short	(.L_40 - .L_39)
	.align		4
.L_39:
        /*00dc*/ 	.word	index@(_Z19kernel_create_colorPfS_S_Ph)
        /*00e0*/ 	.word	0x00000000


	//----- nvinfo : EIATTR_MIN_STACK_SIZE
	.align		4
.L_40:
        /*00e4*/ 	.byte	0x04, 0x12
        /*00e6*/ 	.short	(.L_42 - .L_41)
	.align		4
.L_41:
        /*00e8*/ 	.word	index@(_Z19kernel_create_colorPfS_S_Ph)
        /*00ec*/ 	.word	0x00000000


	//----- nvinfo : EIATTR_MIN_STACK_SIZE
	.align		4
.L_42:
        /*00f0*/ 	.byte	0x04, 0x12
        /*00f2*/ 	.short	(.L_44 - .L_43)
	.align		4
.L_43:
        /*00f4*/ 	.word	index@(_Z15subtract_arraysPfS_)
        /*00f8*/ 	.word	0x00000000


	//----- nvinfo : EIATTR_MIN_STACK_SIZE
	.align		4
.L_44:
        /*00fc*/ 	.byte	0x04, 0x12
        /*00fe*/ 	.short	(.L_46 - .L_45)
	.align		4
.L_45:
        /*0100*/ 	.word	index@(_Z15kernel_gradientPfS_S_)
        /*0104*/ 	.word	0x00000000


	//----- nvinfo : EIATTR_MIN_STACK_SIZE
	.align		4
.L_46:
        /*0108*/ 	.byte	0x04, 0x12
        /*010a*/ 	.short	(.L_48 - .L_47)
	.align		4
.L_47:
        /*010c*/ 	.word	index@(_Z6jacobiPfS_)
        /*0110*/ 	.word	0x00000000


	//----- nvinfo : EIATTR_MIN_STACK_SIZE
	.align		4
.L_48:
        /*0114*/ 	.byte	0x04, 0x12
        /*0116*/ 	.short	(.L_50 - .L_49)
	.align		4
.L_49:
        /*0118*/ 	.word	index@(_Z18compute_divergencePfS_S_)
        /*011c*/ 	.word	0x00000000


	//----- nvinfo : EIATTR_MIN_STACK_SIZE
	.align		4
.L_50:
        /*0120*/ 	.byte	0x04, 0x12
        /*0122*/ 	.short	(.L_52 - .L_51)
	.align		4
.L_51:
        /*0124*/ 	.word	index@(_Z16kernel_diffusionPfS_)
        /*0128*/ 	.word	0x00000000


	//----- nvinfo : EIATTR_MIN_STACK_SIZE
	.align		4
.L_52:
        /*012c*/ 	.byte	0x04, 0x12
        /*012e*/ 	.short	(.L_54 - .L_53)
	.align		4
.L_53:
        /*0130*/ 	.word	index@(_Z13kernel_advectPfS_S_S_)
        /*0134*/ 	.word	0x00000010


	//----- nvinfo : EIATTR_MIN_STACK_SIZE
	.align		4
.L_54:
        /*0138*/ 	.byte	0x04, 0x12
        /*013a*/ 	.short	(.L_56 - .L_55)
	.align		4
.L_55:
        /*013c*/ 	.word	index@(_Z19initializeVariablesPfS_S_S_S_S_S_S_S_S_S_S_S_S_Ph)
        /*0140*/ 	.word	0x00000000
.L_56:


//--------------------- .nv.compat                --------------------------
	.section	.nv.compat,"",@"SHT_CUDA_COMPAT_INFO"
	.align	4
        /*0000*/ 	.byte	0x02, 0x09, 0x00, 0x00, 0x02, 0x02, 0x01, 0x00, 0x02, 0x05, 0x05, 0x00, 0x03, 0x07, 0x01, 0x01
        /*0010*/ 	.byte	0x02, 0x03, 0x00, 0x00, 0x02, 0x06, 0x01, 0x00, 0x04, 0x0b, 0x08, 0x00, 0x01, 0x00, 0x00, 0x00
        /*0020*/ 	.byte	0x00, 0x00, 0x00, 0x00


//--------------------- .nv.info._Z19kernel_create_colorPfS_S_Ph --------------------------
	.section	.nv.info._Z19kernel_create_colorPfS_S_Ph,"",@"SHT_CUDA_INFO"
	.sectionflags	@""
	.align	4


	//----- nvinfo : EIATTR_CUDA_API_VERSION
	.align		4
        /*0000*/ 	.byte	0x04, 0x37
        /*0002*/ 	.short	(.L_58 - .L_57)
.L_57:
        /*0004*/ 	.word	0x00000082


	//----- nvinfo : EIATTR_KPARAM_INFO
	.align		4
.L_58:
        /*0008*/ 	.byte	0x04, 0x17
        /*000a*/ 	.short	(.L_60 - .L_59)
.L_59:
        /*000c*/ 	.word	0x00000000
        /*0010*/ 	.short	0x0003
        /*0012*/ 	.short	0x0018
        /*0014*/ 	.byte	0x00, 0xf5, 0x21, 0x00


	//----- nvinfo : EIATTR_KPARAM_INFO
	.align		4
.L_60:
        /*0018*/ 	.byte	0x04, 0x17
        /*001a*/ 	.short	(.L_62 - .L_61)
.L_61:
        /*001c*/ 	.word	0x00000000
        /*0020*/ 	.short	0x0002
        /*0022*/ 	.short	0x0010
        /*0024*/ 	.byte	0x00, 0xf5, 0x21, 0x00


	//----- nvinfo : EIATTR_KPARAM_INFO
	.align		4
.L_62:
        /*0028*/ 	.byte	0x04, 0x17
        /*002a*/ 	.short	(.L_64 - .L_63)
.L_63:
        /*002c*/ 	.word	0x00000000
        /*0030*/ 	.short	0x0001
        /*0032*/ 	.short	0x0008
        /*0034*/ 	.byte	0x00, 0xf5, 0x21, 0x00


	//----- nvinfo : EIATTR_KPARAM_INFO
	.align		4
.L_64:
        /*0038*/ 	.byte	0x04, 0x17
        /*003a*/ 	.short	(.L_66 - .L_65)
.L_65:
        /*003c*/ 	.word	0x00000000
        /*0040*/ 	.short	0x0000
        /*0042*/ 	.short	0x0000
        /*0044*/ 	.byte	0x00, 0xf5, 0x21, 0x00


	//----- nvinfo : EIATTR_SPARSE_MMA_MASK
	.align		4
.L_66:
        /*0048*/ 	.byte	0x03, 0x50
        /*004a*/ 	.short	0x0000


	//----- nvinfo : EIATTR_MAXREG_COUNT
	.align		4
        /*004c*/ 	.byte	0x03, 0x1b
        /*004e*/ 	.short	0x00ff


	//----- nvinfo : EIATTR_MERCURY_ISA_VERSION
	.align		4
        /*0050*/ 	.byte	0x03, 0x5f
        /*0052*/ 	.short	0x0101


	//----- nvinfo : EIATTR_VRC_CTA_INIT_COUNT
	.align		4
        /*0054*/ 	.byte	0x02, 0x4a
	.zero		1
	.zero		1


	//----- nvinfo : EIATTR_EXIT_INSTR_OFFSETS
	.align		4
        /*0058*/ 	.byte	0x04, 0x1c
        /*005a*/ 	.short	(.L_68 - .L_67)


	//   ....[0]....
.L_67:
        /*005c*/ 	.word	0x00000270


	//----- nvinfo : EIATTR_CBANK_PARAM_SIZE
	.align		4
.L_68:
        /*0060*/ 	.byte	0x03, 0x19
        /*0062*/ 	.short	0x0020


	//----- nvinfo : EIATTR_PARAM_CBANK
	.align		4
        /*0064*/ 	.byte	0x04, 0x0a
        /*0066*/ 	.short	(.L_70 - .L_69)
	.align		4
.L_69:
        /*0068*/ 	.word	index@(.nv.constant0._Z19kernel_create_colorPfS_S_Ph)
        /*006c*/ 	.short	0x0380
        /*006e*/ 	.short	0x0020


	//----- nvinfo : EIATTR_SW_WAR
	.align		4
.L_70:
        /*0070*/ 	.byte	0x04, 0x36
        /*0072*/ 	.short	(.L_72 - .L_71)
.L_71:
        /*0074*/ 	.word	0x00000008
.L_72:


//--------------------- .nv.info._Z15subtract_arraysPfS_ --------------------------
	.section	.nv.info._Z15subtract_arraysPfS_,"",@"SHT_CUDA_INFO"
	.sectionflags	@""
	.align	4


	//----- nvinfo : EIATTR_CUDA_API_VERSION
	.align		4
        /*0000*/ 	.byte	0x04, 0x37
        /*0002*/ 	.short	(.L_74 - .L_73)
.L_73:
        /*0004*/ 	.word	0x00000082


	//----- nvinfo : EIATTR_KPARAM_INFO
	.align		4
.L_74:
        /*0008*/ 	.byte	0x04, 0x17
        /*000a*/ 	.short	(.L_76 - .L_75)
.L_75:
        /*000c*/ 	.word	0x00000000
        /*0010*/ 	.short	0x0001
        /*0012*/ 	.short	0x0008
        /*0014*/ 	.byte	0x00, 0xf5, 0x21, 0x00


	//----- nvinfo : EIATTR_KPARAM_INFO
	.align		4
.L_76:
        /*0018*/ 	.byte	0x04, 0x17
        /*001a*/ 	.short	(.L_78 - .L_77)
.L_77:
        /*001c*/ 	.word	0x00000000
        /*0020*/ 	.short	0x0000
        /*0022*/ 	.short	0x0000
        /*0024*/ 	.byte	0x00, 0xf5, 0x21, 0x00


	//----- nvinfo : EIATTR_SPARSE_MMA_MASK
	.align		4
.L_78:
        /*0028*/ 	.byte	0x03, 0x50
        /*002a*/ 	.short	0x0000


	//----- nvinfo : EIATTR_MAXREG_COUNT
	.align		4
        /*002c*/ 	.byte	0x03, 0x1b
        /*002e*/ 	.short	0x00ff


	//----- nvinfo : EIATTR_MERCURY_ISA_VERSION
	.align		4
        /*0030*/ 	.byte	0x03, 0x5f
        /*0032*/ 	.short	0x0101


	//----- nvinfo : EIATTR_VRC_CTA_INIT_COUNT
	.align		4
        /*0034*/ 	.byte	0x02, 0x4a
	.zero		1
	.zero		1


	//----- nvinfo : EIATTR_EXIT_INSTR_OFFSETS
	.align		4
        /*0038*/ 	.byte	0x04, 0x1c
        /*003a*/ 	.short	(.L_80 - .L_79)


	//   ....[0]....
.L_79:
        /*003c*/ 	.word	0x000000b0


	//   ....[1]....
        /*0040*/ 	.word	0x00000150


	//----- nvinfo : EIATTR_CBANK_PARAM_SIZE
	.align		4
.L_80:
        /*0044*/ 	.byte	0x03, 0x19
        /*0046*/ 	.short	0x0010


	//----- nvinfo : EIATTR_PARAM_CBANK
	.align		4
        /*0048*/ 	.byte	0x04, 0x0a
        /*004a*/ 	.short	(.L_82 - .L_81)
	.align		4
.L_81:
        /*004c*/ 	.word	index@(.nv.constant0._Z15subtract_arraysPfS_)
        /*0050*/ 	.short	0x0380
        /*0052*/ 	.short	0x0010


	//----- nvinfo : EIATTR_SW_WAR
	.align		4
.L_82:
        /*0054*/ 	.byte	0x04, 0x36
        /*0056*/ 	.short	(.L_84 - .L_83)
.L_83:
        /*0058*/ 	.word	0x00000008
.L_84:


//--------------------- .nv.info._Z15kernel_gradientPfS_S_ --------------------------
	.section	.nv.info._Z15kernel_gradientPfS_S_,"",@"SHT_CUDA_INFO"
	.sectionflags	@""
	.align	4


	//----- nvinfo : EIATTR_CUDA_API_VERSION
	.align		4
        /*0000*/ 	.byte	0x04, 0x37
        /*0002*/ 	.short	(.L_86 - .L_85)
.L_85:
        /*0004*/ 	.word	0x00000082


	//----- nvinfo : EIATTR_KPARAM_INFO
	.align		4
.L_86:
        /*0008*/ 	.byte	0x04, 0x17
        /*000a*/ 	.short	(.L_88 - .L_87)
.L_87:
        /*000c*/ 	.word	0x00000000
        /*0010*/ 	.short	0x0002
        /*0012*/ 	.short	0x0010
        /*0014*/ 	.byte	0x00, 0xf5, 0x21, 0x00


	//----- nvinfo : EIATTR_KPARAM_INFO
	.align		4
.L_88:
        /*0018*/ 	.byte	0x04, 0x17
        /*001a*/ 	.short	(.L_90 - .L_89)
.L_89:
        /*001c*/ 	.word	0x00000000
        /*0020*/ 	.short	0x0001
        /*0022*/ 	.short	0x0008
        /*0024*/ 	.byte	0x00, 0xf5, 0x21, 0x00


	//----- nvinfo : EIATTR_KPARAM_INFO
	.align		4
.L_90:
        /*0028*/ 	.byte	0x04, 0x17
        /*002a*/ 	.short	(.L_92 - .L_91)
.L_91:
        /*002c*/ 	.word	0x00000000
        /*0030*/ 	.short	0x0000
        /*0032*/ 	.short	0x0000
        /*0034*/ 	.byte	0x00, 0xf5, 0x21, 0x00


	//----- nvinfo : EIATTR_SPARSE_MMA_MASK
	.align		4
.L_92:
        /*0038*/ 	.byte	0x03, 0x50
        /*003a*/ 	.short	0x0000


	//----- nvinfo : EIATTR_MAXREG_COUNT
	.align		4
        /*003c*/ 	.byte	0x03, 0x1b
        /*003e*/ 	.short	0x00ff


	//----- nvinfo : EIATTR_MERCURY_ISA_VERSION
	.align		4
        /*0040*/ 	.byte	0x03, 0x5f
        /*0042*/ 	.short	0x0101


	//----- nvinfo : EIATTR_VRC_CTA_INIT_COUNT
	.align		4
        /*0044*/ 	.byte	0x02, 0x4a
	.zero		1
	.zero		1


	//----- nvinfo : EIATTR_EXIT_INSTR_OFFSETS
	.align		4
        /*0048*/ 	.byte	0x04, 0x1c
        /*004a*/ 	.short	(.L_94 - .L_93)


	//   ....[0]....
.L_93:
        /*004c*/ 	.word	0x000000c0


	//   ....[1]....
        /*0050*/ 	.word	0x00000410


	//----- nvinfo : EIATTR_CRS_STACK_SIZE
	.align		4
.L_94:
        /*0054*/ 	.byte	0x04, 0x1e
        /*0056*/ 	.short	(.L_96 - .L_95)
.L_95:
        /*0058*/ 	.word	0x00000000


	//----- nvinfo : EIATTR_CBANK_PARAM_SIZE
	.align		4
.L_96:
        /*005c*/ 	.byte	0x03, 0x19
        /*005e*/ 	.short	0x0018


	//----- nvinfo : EIATTR_PARAM_CBANK
	.align		4
        /*0060*/ 	.byte	0x04, 0x0a
        /*0062*/ 	.short	(.L_98 - .L_97)
	.align		4
.L_97:
        /*0064*/ 	.word	index@(.nv.constant0._Z15kernel_gradientPfS_S_)
        /*0068*/ 	.short	0x0380
        /*006a*/ 	.short	0x0018


	//----- nvinfo : EIATTR_SW_WAR
	.align		4
.L_98:
        /*006c*/ 	.byte	0x04, 0x36
        /*006e*/ 	.short	(.L_100 - .L_99)
.L_99:
        /*0070*/ 	.word	0x00000008
.L_100:


//--------------------- .nv.info._Z6jacobiPfS_    --------------------------
	.section	.nv.info._Z6jacobiPfS_,"",@"SHT_CUDA_INFO"
	.sectionflags	@""
	.align	4


	//----- nvinfo : EIATTR_CUDA_API_VERSION
	.align		4
        /*0000*/ 	.byte	0x04, 0x37
        /*0002*/ 	.short	(.L_102 - .L_101)
.L_101:
        /*0004*/ 	.word	0x00000082


	//----- nvinfo : EIATTR_KPARAM_INFO
	.align		4
.L_102:
        /*0008*/ 	.byte	0x04, 0x17
        /*000a*/ 	.short	(.L_104 - .L_103)
.L_103:
        /*000c*/ 	.word	0x00000000
        /*0010*/ 	.short	0x0001
        /*0012*/ 	.short	0x0008
        /*0014*/ 	.byte	0x00, 0xf5, 0x21, 0x00


	//----- nvinfo : EIATTR_KPARAM_INFO
	.align		4
.L_104:
        /*0018*/ 	.byte	0x04, 0x17
        /*001a*/ 	.short	(.L_106 - .L_105)
.L_105:
        /*001c*/ 	.word	0x00000000
        /*0020*/ 	.short	0x0000
        /*0022*/ 	.short	0x0000
        /*0024*/ 	.byte	0x00, 0xf5, 0x21, 0x00


	//----- nvinfo : EIATTR_SPARSE_MMA_MASK
	.align		4
.L_106:
        /*0028*/ 	.byte	0x03, 0x50
        /*002a*/ 	.short	0x0000


	//----- nvinfo : EIATTR_MAXREG_COUNT
	.align		4
        /*002c*/ 	.byte	0x03, 0x1b
        /*002e*/ 	.short	0x00ff


	//----- nvinfo : EIATTR_MERCURY_ISA_VERSION
	.align		4
        /*0030*/ 	.byte	0x03, 0x5f
        /*0032*/ 	.short	0x0101


	//----- nvinfo : EIATTR_VRC_CTA_INIT_COUNT
	.align		4
        /*0034*/ 	.byte	0x02, 0x4a
	.zero		1
	.zero		1


	//----- nvinfo : EIATTR_EXIT_INSTR_OFFSETS
	.align		4
        /*0038*/ 	.byte	0x04, 0x1c
        /*003a*/ 	.short	(.L_108 - .L_107)


	//   ....[0]....
.L_107:
        /*003c*/ 	.word	0x000000c0


	//   ....[1]....
        /*0040*/ 	.word	0x00000220


	//----- nvinfo : EIATTR_CBANK_PARAM_SIZE
	.align		4
.L_108:
        /*0044*/ 	.byte	0x03, 0x19
        /*0046*/ 	.short	0x0010


	//----- nvinfo : EIATTR_PARAM_CBANK
	.align		4
        /*0048*/ 	.byte	0x04, 0x0a
        /*004a*/ 	.short	(.L_110 - .L_109)
	.align		4
.L_109:
        /*004c*/ 	.word	index@(.nv.constant0._Z6jacobiPfS_)
        /*0050*/ 	.short	0x0380
        /*0052*/ 	.short	0x0010


	//----- nvinfo : EIATTR_SW_WAR
	.align		4
.L_110:
        /*0054*/ 	.byte	0x04, 0x36
        /*0056*/ 	.short	(.L_112 - .L_111)
.L_111:
        /*0058*/ 	.word	0x00000008
.L_112:


//--------------------- .nv.info._Z18compute_divergencePfS_S_ --------------------------
	.section	.nv.info._Z18compute_divergencePfS_S_,"",@"SHT_CUDA_INFO"
	.sectionflags	@""
	.align	4


	//----- nvinfo : EIATTR_CUDA_API_VERSION
	.align		4
        /*0000*/ 	.byte	0x04, 0x37
        /*0002*/ 	.short	(.L_114 - .L_113)
.L_113:
        /*0004*/ 	.word	0x00000082


	//----- nvinfo : EIATTR_KPARAM_INFO
	.align		4
.L_114:
        /*0008*/ 	.byte	0x04, 0x17
        /*000a*/ 	.short	(.L_116 - .L_115)
.L_115:
        /*000c*/ 	.word	0x00000000
        /*0010*/ 	.short	0x0002
        /*0012*/ 	.short	0x0010
        /*0014*/ 	.byte	0x00, 0xf5, 0x21, 0x00


	//----- nvinfo : EIATTR_KPARAM_INFO
	.align		4
.L_116:
        /*0018*/ 	.byte	0x04, 0x17
        /*001a*/ 	.short	(.L_118 - .L_117)
.L_117:
        /*001c*/ 	.word	0x00000000
        /*0020*/ 	.short	0x0001
        /*0022*/ 	.short	0x0008
        /*0024*/ 	.byte	0x00, 0xf5, 0x21, 0x00


	//----- nvinfo : EIATTR_KPARAM_INFO
	.align		4
.L_118:
        /*0028*/ 	.byte	0x04, 0x17
        /*002a*/ 	.short	(.L_120 - .L_119)
.L_119:
        /*002c*/ 	.word	0x00000000
        /*0030*/ 	.short	0x0000
        /*0032*/ 	.short	0x0000
        /*0034*/ 	.byte	0x00, 0xf5, 0x21, 0x00


	//----- nvinfo : EIATTR_SPARSE_MMA_MASK
	.align		4
.L_120:
        /*0038*/ 	.byte	0x03, 0x50
        /*003a*/ 	.short	0x0000


	//----- nvinfo : EIATTR_MAXREG_COUNT
	.align		4
        /*003c*/ 	.byte	0x03, 0x1b
        /*003e*/ 	.short	0x00ff


	//----- nvinfo : EIATTR_MERCURY_ISA_VERSION
	.align		4
        /*0040*/ 	.byte	0x03, 0x5f
        /*0042*/ 	.short	0x0101


	//----- nvinfo : EIATTR_VRC_CTA_INIT_COUNT
	.align		4
        /*0044*/ 	.byte	0x02, 0x4a
	.zero		1
	.zero		1


	//----- nvinfo : EIATTR_EXIT_INSTR_OFFSETS
	.align		4
        /*0048*/ 	.byte	0x04, 0x1c
        /*004a*/ 	.short	(.L_122 - .L_121)


	//   ....[0]....
.L_121:
        /*004c*/ 	.word	0x000000b0


	//   ....[1]....
        /*0050*/ 	.word	0x00000500


	//----- nvinfo : EIATTR_CRS_STACK_SIZE
	.align		4
.L_122:
        /*0054*/ 	.byte	0x04, 0x1e
        /*0056*/ 	.short	(.L_124 - .L_123)
.L_123:
        /*0058*/ 	.word	0x00000000


	//----- nvinfo : EIATTR_CBANK_PARAM_SIZE
	.align		4
.L_124:
        /*005c*/ 	.byte	0x03, 0x19
        /*005e*/ 	.short	0x0018


	//----- nvinfo : EIATTR_PARAM_CBANK
	.align		4
        /*0060*/ 	.byte	0x04, 0x0a
        /*0062*/ 	.short	(.L_126 - .L_125)
	.align		4
.L_125:
        /*0064*/ 	.word	index@(.nv.constant0._Z18compute_divergencePfS_S_)
        /*0068*/ 	.short	0x0380
        /*006a*/ 	.short	0x0018


	//----- nvinfo : EIATTR_SW_WAR
	.align		4
.L_126:
        /*006c*/ 	.byte	0x04, 0x36
        /*006e*/ 	.short	(.L_128 - .L_127)
.L_127:
        /*0070*/ 	.word	0x00000008
.L_128:


//--------------------- .nv.info._Z16kernel_diffusionPfS_ --------------------------
	.section	.nv.info._Z16kernel_diffusionPfS_,"",@"SHT_CUDA_INFO"
	.sectionflags	@""
	.align	4


	//----- nvinfo : EIATTR_CUDA_API_VERSION
	.align		4
        /*0000*/ 	.byte	0x04, 0x37
        /*0002*/ 	.short	(.L_130 - .L_129)
.L_129:
        /*0004*/ 	.word	0x00000082


	//----- nvinfo : EIATTR_KPARAM_INFO
	.align		4
.L_130:
        /*0008*/ 	.byte	0x04, 0x17
        /*000a*/ 	.short	(.L_132 - .L_131)
.L_131:
        /*000c*/ 	.word	0x00000000
        /*0010*/ 	.short	0x0001
        /*0012*/ 	.short	0x0008
        /*0014*/ 	.byte	0x00, 0xf5, 0x21, 0x00


	//----- nvinfo : EIATTR_KPARAM_INFO
	.align		4
.L_132:
        /*0018*/ 	.byte	0x04, 0x17
        /*001a*/ 	.short	(.L_134 - .L_133)
.L_133:
        /*001c*/ 	.word	0x00000000
        /*0020*/ 	.short	0x0000
        /*0022*/ 	.short	0x0000
        /*0024*/ 	.byte	0x00, 0xf5, 0x21, 0x00


	//----- nvinfo : EIATTR_SPARSE_MMA_MASK
	.align		4
.L_134:
        /*0028*/ 	.byte	0x03, 0x50
        /*002a*/ 	.short	0x0000


	//----- nvinfo : EIATTR_MAXREG_COUNT
	.align		4
        /*002c*/ 	.byte	0x03, 0x1b
        /*002e*/ 	.short	0x00ff


	//----- nvinfo : EIATTR_MERCURY_ISA_VERSION
	.align		4
        /*0030*/ 	.byte	0x03, 0x5f
        /*0032*/ 	.short	0x0101


	//----- nvinfo : EIATTR_VRC_CTA_INIT_COUNT
	.align		4
        /*0034*/ 	.byte	0x02, 0x4a
	.zero		1
	.zero		1


	//----- nvinfo : EIATTR_EXIT_INSTR_OFFSETS
	.align		4
        /*0038*/ 	.byte	0x04, 0x1c
        /*003a*/ 	.short	(.L_136 - .L_135)


	//   ....[0]....
.L_135:
        /*003c*/ 	.word	0x000000b0


	//   ....[1]....
        /*0040*/ 	.word	0x000003a0


	//----- nvinfo : EIATTR_CRS_STACK_SIZE
	.align		4
.L_136:
        /*0044*/ 	.byte	0x04, 0x1e
        /*0046*/ 	.short	(.L_138 - .L_137)
.L_137:
        /*0048*/ 	.word	0x00000000


	//----- nvinfo : EIATTR_CBANK_PARAM_SIZE
	.align		4
.L_138:
        /*004c*/ 	.byte	0x03, 0x19
        /*004e*/ 	.short	0x0010


	//----- nvinfo : EIATTR_PARAM_CBANK
	.align		4
        /*0050*/ 	.byte	0x04, 0x0a
        /*0052*/ 	.short	(.L_140 - .L_139)
	.align		4
.L_139:
        /*0054*/ 	.word	index@(.nv.constant0._Z16kernel_diffusionPfS_)
        /*0058*/ 	.short	0x0380
        /*005a*/ 	.short	0x0010


	//----- nvinfo : EIATTR_SW_WAR
	.align		4
.L_140:
        /*005c*/ 	.byte	0x04, 0x36
        /*005e*/ 	.short	(.L_142 - .L_141)
.L_141:
        /*0060*/ 	.word	0x00000008
.L_142:


//--------------------- .nv.info._Z13kernel_advectPfS_S_S_ --------------------------
	.section	.nv.info._Z13kernel_advectPfS_S_S_,"",@"SHT_CUDA_INFO"
	.sectionflags	@""
	.align	4


	//----- nvinfo : EIATTR_CUDA_API_VERSION
	.align		4
        /*0000*/ 	.byte	0x04, 0x37
        /*0002*/ 	.short	(.L_144 - .L_143)
.L_143:
        /*0004*/ 	.word	0x00000082


	//----- nvinfo : EIATTR_KPARAM_INFO
	.align		4
.L_144:
        /*0008*/ 	.byte	0x04, 0x17
        /*000a*/ 	.short	(.L_146 - .L_145)
.L_145:
        /*000c*/ 	.word	0x00000000
        /*0010*/ 	.short	0x0003
        /*0012*/ 	.short	0x0018
        /*0014*/ 	.byte	0x00, 0xf5, 0x21, 0x00


	//----- nvinfo : EIATTR_KPARAM_INFO
	.align		4
.L_146:
        /*0018*/ 	.byte	0x04, 0x17
        /*001a*/ 	.short	(.L_148 - .L_147)
.L_147:
        /*001c*/ 	.word	0x00000000
        /*0020*/ 	.short	0x0002
        /*0022*/ 	.short	0x0010
        /*0024*/ 	.byte	0x00, 0xf5, 0x21, 0x00


	//----- nvinfo : EIATTR_KPARAM_INFO
	.align		4
.L_148:
        /*0028*/ 	.byte	0x04, 0x17
        /*002a*/ 	.short	(.L_150 - .L_149)
.L_149:
        /*002c*/ 	.word	0x00000000
        /*0030*/ 	.short	0x0001
        /*0032*/ 	.short	0x0008
        /*0034*/ 	.byte	0x00, 0xf5, 0x21, 0x00


	//----- nvinfo : EIATTR_KPARAM_INFO
	.align		4
.L_150:
        /*0038*/ 	.byte	0x04, 0x17
        /*003a*/ 	.short	(.L_152 - .L_151)
.L_151:
        /*003c*/ 	.word	0x00000000
        /*0040*/ 	.short	0x0000
        /*0042*/ 	.short	0x0000
        /*0044*/ 	.byte	0x00, 0xf5, 0x21, 0x00


	//----- nvinfo : EIATTR_SPARSE_MMA_MASK
	.align		4
.L_152:
        /*0048*/ 	.byte	0x03, 0x50
        /*004a*/ 	.short	0x0000


	//----- nvinfo : EIATTR_MAXREG_COUNT
	.align		4
        /*004c*/ 	.byte	0x03, 0x1b
        /*004e*/ 	.short	0x00ff


	//----- nvinfo : EIATTR_EXTERNS
	.align		4
        /*0050*/ 	.byte	0x04, 0x0f
        /*0052*/ 	.short	(.L_154 - .L_153)


	//   ....[0]....
	.align		4
.L_153:
        /*0054*/ 	.word	index@(vprintf)


	//----- nvinfo : EIATTR_MERCURY_ISA_VERSION
	.align		4
.L_154:
        /*0058*/ 	.byte	0x03, 0x5f
        /*005a*/ 	.short	0x0101


	//----- nvinfo : EIATTR_VRC_CTA_INIT_COUNT
	.align		4
        /*005c*/ 	.byte	0x02, 0x4a
	.zero		1
	.zero		1


	//----- nvinfo : EIATTR_SYSCALL_OFFSETS
	.align		4
        /*0060*/ 	.byte	0x04, 0x46
        /*0062*/ 	.short	(.L_156 - .L_155)


	//   ....[0]....
.L_155:
        /*0064*/ 	.word	0x000005c0


	//   ....[1]....
        /*0068*/ 	.word	0x00000670


	//   ....[2]....
        /*006c*/ 	.word	0x00000720


	//----- nvinfo : EIATTR_EXIT_INSTR_OFFSETS
	.align		4
.L_156:
        /*0070*/ 	.byte	0x04, 0x1c
        /*0072*/ 	.short	(.L_158 - .L_157)


	//   ....[0]....
.L_157:
        /*0074*/ 	.word	0x00000100


	//   ....[1]....
        /*0078*/ 	.word	0x00000890


	//----- nvinfo : EIATTR_CRS_STACK_SIZE
	.align		4
.L_158:
        /*007c*/ 	.byte	0x04, 0x1e
        /*007e*/ 	.short	(.L_160 - .L_159)
.L_159:
        /*0080*/ 	.word	0x00000000


	//----- nvinfo : EIATTR_CBANK_PARAM_SIZE
	.align		4
.L_160:
        /*0084*/ 	.byte	0x03, 0x19
        /*0086*/ 	.short	0x0020


	//----- nvinfo : EIATTR_PARAM_CBANK
	.align		4
        /*0088*/ 	.byte	0x04, 0x0a
        /*008a*/ 	.short	(.L_162 - .L_161)
	.align		4
.L_161:
        /*008c*/ 	.word	index@(.nv.constant0._Z13kernel_advectPfS_S_S_)
        /*0090*/ 	.short	0x0380
        /*0092*/ 	.short	0x0020


	//----- nvinfo : EIATTR_SW_WAR
	.align		4
.L_162:
        /*0094*/ 	.byte	0x04, 0x36
        /*0096*/ 	.short	(.L_164 - .L_163)
.L_163:
        /*0098*/ 	.word	0x00000008
.L_164:


//--------------------- .nv.info._Z19initializeVariablesPfS_S_S_S_S_S_S_S_S_S_S_S_S_Ph --------------------------
	.section	.nv.info._Z19initializeVariablesPfS_S_S_S_S_S_S_S_S_S_S_S_S_Ph,"",@"SHT_CUDA_INFO"
	.sectionflags	@""
	.align	4


	//----- nvinfo : EIATTR_CUDA_API_VERSION
	.align		4
        /*0000*/ 	.byte	0x04, 0x37
        /*0002*/ 	.short	(.L_166 - .L_165)
.L_165:
        /*0004*/ 	.word	0x00000082


	//----- nvinfo : EIATTR_KPARAM_INFO
	.align		4
.L_166:
        /*0008*/ 	.byte	0x04, 0x17
        /*000a*/ 	.short	(.L_168 - .L_167)
.L_167:
        /*000c*/ 	.word	0x00000000
        /*0010*/ 	.short	0x000e
        /*0012*/ 	.short	0x0070
        /*0014*/ 	.byte	0x00, 0xf5, 0x21, 0x00


	//----- nvinfo : EIATTR_KPARAM_INFO
	.align		4
.L_168:
        /*0018*/ 	.byte	0x04, 0x17
        /*001a*/ 	.short	(.L_170 - .L_169)
.L_169:
        /*001c*/ 	.word	0x00000000
        /*0020*/ 	.short	0x000d
        /*0022*/ 	.short	0x0068
        /*0024*/ 	.byte	0x00, 0xf5, 0x21, 0x00


	//----- nvinfo : EIATTR_KPARAM_INFO
	.align		4
.L_170:
        /*0028*/ 	.byte	0x04, 0x17
        /*002a*/ 	.short	(.L_172 - .L_171)
.L_171:
        /*002c*/ 	.word	0x00000000
        /*0030*/ 	.short	0x000c
        /*0032*/ 	.short	0x0060
        /*0034*/ 	.byte	0x00, 0xf5, 0x21, 0x00


	//----- nvinfo : EIATTR_KPARAM_INFO
	.align		4
.L_172:
        /*0038*/ 	.byte	0x04, 0x17
        /*003a*/ 	.short	(.L_174 - .L_173)
.L_173:
        /*003c*/ 	.word	0x00000000
        /*0040*/ 	.short	0x000b
        /*0042*/ 	.short	0x0058
        /*0044*/ 	.byte	0x00, 0xf5, 0x21, 0x00


	//----- nvinfo : EIATTR_KPARAM_INFO
	.align		4
.L_174:
        /*0048*/ 	.byte	0x04, 0x17
        /*004a*/ 	.short	(.L_176 - .L_175)
.L_175:
        /*004c*/ 	.word	0x00000000
        /*0050*/ 	.short	0x000a
        /*0052*/ 	.short	0x0050
        /*0054*/ 	.byte	0x00, 0xf5, 0x21, 0x00


	//----- nvinfo : EIATTR_KPARAM_INFO
	.align		4
.L_176:
        /*0058*/ 	.byte	0x04, 0x17
        /*005a*/ 	.short	(.L_178 - .L_177)
.L_177:
        /*005c*/ 	.word	0x00000000
        /*0060*/ 	.short	0x0009
        /*0062*/ 	.short	0x0048
        /*0064*/ 	.byte	0x00, 0xf5, 0x21, 0x00


	//----- nvinfo : EIATTR_KPARAM_INFO
	.align		4
.L_178:
        /*0068*/ 	.byte	0x04, 0x17
        /*006a*/ 	.short	(.L_180 - .L_179)
.L_179:
        /*006c*/ 	.word	0x00000000
        /*0070*/ 	.short	0x0008
        /*0072*/ 	.short	0x0040
        /*0074*/ 	.byte	0x00, 0xf5, 0x21, 0x00


	//----- nvinfo : EIATTR_KPARAM_INFO
	.align		4
.L_180:
        /*0078*/ 	.byte	0x04, 0x17
        /*007a*/ 	.short	(.L_182 - .L_181)
.L_181:
        /*007c*/ 	.word	0x00000000
        /*0080*/ 	.short	0x0007
        /*0082*/ 	.short	0x0038
        /*0084*/ 	.byte	0x00, 0xf5, 0x21, 0x00


	//----- nvinfo : EIATTR_KPARAM_INFO
	.align		4
.L_182:
        /*0088*/ 	.byte	0x04, 0x17
        /*008a*/ 	.short	(.L_184 - .L_183)
.L_183:
        /*008c*/ 	.word	0x00000000
        /*0090*/ 	.short	0x0006
        /*0092*/ 	.short	0x0030
        /*0094*/ 	.byte	0x00, 0xf5, 0x21, 0x00


	//----- nvinfo : EIATTR_KPARAM_INFO
	.align		4
.L_184:
        /*0098*/ 	.byte	0x04, 0x17
        /*009a*/ 	.short	(.L_186 - .L_185)
.L_185:
        /*009c*/ 	.word	0x00000000
        /*00a0*/ 	.short	0x0005
        /*00a2*/ 	.short	0x0028
        /*00a4*/ 	.byte	0x00, 0xf5, 0x21, 0x00


	//----- nvinfo : EIATTR_KPARAM_INFO
	.align		4
.L_186:
        /*00a8*/ 	.byte	0x04, 0x17
        /*00aa*/ 	.short	(.L_188 - .L_187)
.L_187:
        /*00ac*/ 	.word	0x00000000
        /*00b0*/ 	.short	0x0004
        /*00b2*/ 	.short	0x0020
        /*00b4*/ 	.byte	0x00, 0xf5, 0x21, 0x00


	//----- nvinfo : EIATTR_KPARAM_INFO
	.align		4
.L_188:
        /*00b8*/ 	.byte	0x04, 0x17
        /*00ba*/ 	.short	(.L_190 - .L_189)
.L_189:
        /*00bc*/ 	.word	0x00000000
        /*00c0*/ 	.short	0x0003
        /*00c2*/ 	.short	0x0018
        /*00c4*/ 	.byte	0x00, 0xf5, 0x21, 0x00


	//----- nvinfo : EIATTR_KPARAM_INFO
	.align		4
.L_190:
        /*00c8*/ 	.byte	0x04, 0x17
        /*00ca*/ 	.short	(.L_192 - .L_191)
.L_191:
        /*00cc*/ 	.word	0x00000000
        /*00d0*/ 	.short	0x0002
        /*00d2*/ 	.short	0x0010
        /*00d4*/ 	.byte	0x00, 0xf5, 0x21, 0x00


	//----- nvinfo : EIATTR_KPARAM_INFO
	.align		4
.L_192:
        /*00d8*/ 	.byte	0x04, 0x17
        /*00da*/ 	.short	(.L_194 - .L_193)
.L_193:
        /*00dc*/ 	.word	0x00000000
        /*00e0*/ 	.short	0x0001
        /*00e2*/ 	.short	0x0008
        /*00e4*/ 	.byte	0x00, 0xf5, 0x21, 0x00


	//----- nvinfo : EIATTR_KPARAM_INFO
	.align		4
.L_194:
        /*00e8*/ 	.byte	0x04, 0x17
        /*00ea*/ 	.short	(.L_196 - .L_195)
.L_195:
        /*00ec*/ 	.word	0x00000000
        /*00f0*/ 	.short	0x0000
        /*00f2*/ 	.short	0x0000
        /*00f4*/ 	.byte	0x00, 0xf5, 0x21, 0x00


	//----- nvinfo : EIATTR_SPARSE_MMA_MASK
	.align		4
.L_196:
        /*00f8*/ 	.byte	0x03, 0x50
        /*00fa*/ 	.short	0x0000


	//----- nvinfo : EIATTR_MAXREG_COUNT
	.align		4
        /*00fc*/ 	.byte	0x03, 0x1b
        /*00fe*/ 	.short	0x00ff


	//----- nvinfo : EIATTR_MERCURY_ISA_VERSION
	.align		4
        /*0100*/ 	.byte	0x03, 0x5f
        /*0102*/ 	.short	0x0101


	//----- nvinfo : EIATTR_VRC_CTA_INIT_COUNT
	.align		4
        /*0104*/ 	.byte	0x02, 0x4a
	.zero		1
	.zero		1


	//----- nvinfo : EIATTR_EXIT_INSTR_OFFSETS
	.align		4
        /*0108*/ 	.byte	0x04, 0x1c
        /*010a*/ 	.short	(.L_198 - .L_197)


	//   ....[0]....
.L_197:
        /*010c*/ 	.word	0x000000b0


	//   ....[1]....
        /*0110*/ 	.word	0x00000500


	//----- nvinfo : EIATTR_CRS_STACK_SIZE
	.align		4
.L_198:
        /*0114*/ 	.byte	0x04, 0x1e
        /*0116*/ 	.short	(.L_200 - .L_199)
.L_199:
        /*0118*/ 	.word	0x00000000


	//----- nvinfo : EIATTR_CBANK_PARAM_SIZE
	.align		4
.L_200:
        /*011c*/ 	.byte	0x03, 0x19
        /*011e*/ 	.short	0x0078


	//----- nvinfo : EIATTR_PARAM_CBANK
	.align		4
        /*0120*/ 	.byte	0x04, 0x0a
        /*0122*/ 	.short	(.L_202 - .L_201)
	.align		4
.L_201:
        /*0124*/ 	.word	index@(.nv.constant0._Z19initializeVariablesPfS_S_S_S_S_S_S_S_S_S_S_S_S_Ph)
        /*0128*/ 	.short	0x0380
        /*012a*/ 	.short	0x0078


	//----- nvinfo : EIATTR_SW_WAR
	.align		4
.L_202:
        /*012c*/ 	.byte	0x04, 0x36
        /*012e*/ 	.short	(.L_204 - .L_203)
.L_203:
        /*0130*/ 	.word	0x00000008
.L_204:


//--------------------- .nv.callgraph             --------------------------
	.section	.nv.callgraph,"",@"SHT_CUDA_CALLGRAPH"
	.align	4
	.sectionentsize	8
	.align		4
        /*0000*/ 	.word	0x00000000
	.align		4
        /*0004*/ 	.word	0xffffffff
	.align		4
        /*0008*/ 	.word	index@(_Z13kernel_advectPfS_S_S_)
	.align		4
        /*000c*/ 	.word	index@(vprintf)
	.align		4
        /*0010*/ 	.word	0x00000000
	.align		4
        /*0014*/ 	.word	0xfffffffe
	.align		4
        /*0018*/ 	.word	0x00000000
	.align		4
        /*001c*/ 	.word	0xfffffffd
	.align		4
        /*0020*/ 	.word	0x00000000
	.align		4
        /*0024*/ 	.word	0xfffffffc


//--------------------- .nv.constant4             --------------------------
	.section	.nv.constant4,"a",@progbits
	.align	8
	.align		8
.nv.constant4:
        /*0000*/ 	.dword	$str
	.align		8
        /*0008*/ 	.dword	$str$1
	.align		8
        /*0010*/ 	.dword	$str$2
	.align		8
        /*0018*/ 	.dword	vprintf


//--------------------- .text._Z19kernel_create_colorPfS_S_Ph --------------------------
	.section	.text._Z19kernel_create_colorPfS_S_Ph,"ax",@progbits
	.align	128
        .global         _Z19kernel_create_colorPfS_S_Ph
        .type           _Z19kernel_create_colorPfS_S_Ph,@function
        .size           _Z19kernel_create_colorPfS_S_Ph,(.L_x_79 - _Z19kernel_create_colorPfS_S_Ph)
        .other          _Z19kernel_create_colorPfS_S_Ph,@"STO_CUDA_ENTRY STV_DEFAULT"
_Z19kernel_create_colorPfS_S_Ph:
.text._Z19kernel_create_colorPfS_S_Ph:
[----:B------:R-:W-:Y:S01]  /*0000*/  LDC R1, c[0x0][0x37c] ;  /* 0x0000df00ff017b82 */ /* 0x000fe20000000800 */
[----:B------:R-:W0:Y:S07]  /*0010*/  S2R R3, SR_TID.X ;  /* 0x0000000000037919 */ /* 0x000e2e0000002100 */
[----:B------:R-:W0:Y:S01]  /*0020*/  S2UR UR6, SR_CTAID.X ;  /* 0x00000000000679c3 */ /* 0x000e220000002500 */
[----:B------:R-:W1:Y:S01]  /*0030*/  LDCU.64 UR4, c[0x0][0x358] ;  /* 0x00006b00ff0477ac */ /* 0x000e620008000a00 */
[----:B------:R-:W2:Y:S06]  /*0040*/  S2R R7, SR_TID.Y ;  /* 0x0000000000077919 */ /* 0x000eac0000002200 */
[----:B------:R-:W0:Y:S08]  /*0050*/  LDC R0, c[0x0][0x360] ;  /* 0x0000d800ff007b82 */ /* 0x000e300000000800 */
[----:B------:R-:W2:Y:S08]  /*0060*/  S2UR UR7, SR_CTAID.Y ;  /* 0x00000000000779c3 */ /* 0x000eb00000002600 */
[----:B------:R-:W2:Y:S08]  /*0070*/  LDC R2, c[0x0][0x364] ;  /* 0x0000d900ff027b82 */ /* 0x000eb00000000800 */
[----:B------:R-:W3:Y:S01]  /*0080*/  LDC.64 R4, c[0x0][0x380] ;  /* 0x0000e000ff047b82 */ /* 0x000ee20000000a00 */
[----:B0-----:R-:W-:-:S02]  /*0090*/  IMAD R0, R0, UR6, R3 ;  /* 0x0000000600007c24 */ /* 0x001fc4000f8e0203 */
[----:B--2---:R-:W-:Y:S01]  /*00a0*/  IMAD R3, R2, UR7, R7 ;  /* 0x0000000702037c24 */ /* 0x004fe2000f8e0207 */
[----:B------:R-:W0:Y:S04]  /*00b0*/  LDCU.64 UR6, c[0x0][0x398] ;  /* 0x00007300ff0677ac */ /* 0x000e280008000a00 */
[----:B------:R-:W2:Y:S01]  /*00c0*/  LDC.64 R6, c[0x0][0x388] ;  /* 0x0000e200ff067b82 */ /* 0x000ea20000000a00 */
[----:B------:R-:W-:-:S04]  /*00d0*/  IMAD R9, R3, 0x400, R0 ;  /* 0x0000040003097824 */ /* 0x000fc800078e0200 */
[----:B---3--:R-:W-:-:S05]  /*00e0*/  IMAD.WIDE R4, R9, 0x4, R4 ;  /* 0x0000000409047825 */ /* 0x008fca00078e0204 */
[----:B-1----:R1:W3:Y:S01]  /*00f0*/  LDG.E R0, desc[UR4][R4.64] ;  /* 0x0000000404007981 */ /* 0x0022e2000c1e1900 */
[----:B------:R-:W-:-:S05]  /*0100*/  IMAD.SHL.U32 R3, R9, 0x4, RZ ;  /* 0x0000000409037824 */ /* 0x000fca00078e00ff */
[----:B0-----:R-:W-:-:S04]  /*0110*/  IADD3 R2, P1, PT, R3, UR6, RZ ;  /* 0x0000000603027c10 */ /* 0x001fc8000ff3e0ff */
[----:B------:R-:W-:Y:S01]  /*0120*/  LEA.HI.X.SX32 R3, R3, UR7, 0x1, P1 ;  /* 0x0000000703037c11 */ /* 0x000fe200088f0eff */
[----:B-1----:R-:W0:Y:S01]  /*0130*/  LDC.64 R4, c[0x0][0x390] ;  /* 0x0000e400ff047b82 */ /* 0x002e220000000a00 */
[----:B--2---:R-:W-:Y:S01]  /*0140*/  IMAD.WIDE R6, R9, 0x4, R6 ;  /* 0x0000000409067825 */ /* 0x004fe200078e0206 */
[----:B---3--:R-:W1:Y:S01]  /*0150*/  F2I.U32.TRUNC.NTZ R8, R0 ;  /* 0x0000000000087305 */ /* 0x008e62000020f000 */
[----:B------:R-:W-:-:S04]  /*0160*/  FSETP.GEU.AND P0, PT, R0, 255, PT ;  /* 0x437f00000000780b */ /* 0x000fc80003f0e000 */
[----:B-1----:R-:W-:-:S05]  /*0170*/  SEL R11, R8, 0xffff, !P0 ;  /* 0x0000ffff080b7807 */ /* 0x002fca0004000000 */
[----:B------:R-:W-:Y:S04]  /*0180*/  STG.E.U8 desc[UR4][R2.64], R11 ;  /* 0x0000000b02007986 */ /* 0x000fe8000c101104 */
[----:B------:R-:W2:Y:S01]  /*0190*/  LDG.E R6, desc[UR4][R6.64] ;  /* 0x0000000406067981 */ /* 0x000ea2000c1e1900 */
[----:B0-----:R-:W-:Y:S01]  /*01a0*/  IMAD.WIDE R4, R9, 0x4, R4 ;  /* 0x0000000409047825 */ /* 0x001fe200078e0204 */
[----:B--2---:R-:W0:Y:S01]  /*01b0*/  F2I.U32.TRUNC.NTZ R8, R6 ;  /* 0x0000000600087305 */ /* 0x004e22000020f000 */
[----:B------:R-:W-:-:S04]  /*01c0*/  FSETP.GEU.AND P0, PT, R6, 255, PT ;  /* 0x437f00000600780b */ /* 0x000fc80003f0e000 */
[----:B0-----:R-:W-:-:S05]  /*01d0*/  SEL R13, R8, 0xffff, !P0 ;  /* 0x0000ffff080d7807 */ /* 0x001fca0004000000 */
[----:B------:R-:W-:Y:S04]  /*01e0*/  STG.E.U8 desc[UR4][R2.64+0x1], R13 ;  /* 0x0000010d02007986 */ /* 0x000fe8000c101104 */
[----:B------:R0:W2:Y:S01]  /*01f0*/  LDG.E R4, desc[UR4][R4.64] ;  /* 0x0000000404047981 */ /* 0x0000a2000c1e1900 */
[----:B------:R-:W-:-:S05]  /*0200*/  IMAD.MOV.U32 R8, RZ, RZ, 0xff ;  /* 0x000000ffff087424 */ /* 0x000fca00078e00ff */
[----:B0-----:R-:W-:-:S05]  /*0210*/  PRMT R5, R8, 0x7610, R5 ;  /* 0x0000761008057816 */ /* 0x001fca0000000005 */
[----:B------:R-:W-:Y:S01]  /*0220*/  STG.E.U8 desc[UR4][R2.64+0x3], R5 ;  /* 0x0000030502007986 */ /* 0x000fe2000c101104 */
[----:B--2---:R-:W0:Y:S01]  /*0230*/  F2I.U32.TRUNC.NTZ R0, R4 ;  /* 0x0000000400007305 */ /* 0x004e22000020f000 */
[----:B------:R-:W-:-:S04]  /*0240*/  FSETP.GEU.AND P0, PT, R4, 255, PT ;  /* 0x437f00000400780b */ /* 0x000fc80003f0e000 */
[----:B0-----:R-:W-:-:S05]  /*0250*/  SEL R7, R0, 0xffff, !P0 ;  /* 0x0000ffff00077807 */ /* 0x001fca0004000000 */
[----:B------:R-:W-:Y:S01]  /*0260*/  STG.E.U8 desc[UR4][R2.64+0x2], R7 ;  /* 0x0000020702007986 */ /* 0x000fe2000c101104 */
[----:B------:R-:W-:Y:S05]  /*0270*/  EXIT ;  /* 0x000000000000794d */ /* 0x000fea0003800000 */
.L_x_0:
[----:B------:R-:W-:-:S00]  /*0280*/  BRA `(.L_x_0) ;  /* 0xfffffffc00fc7947 */ /* 0x000fc0000383ffff */
[----:B------:R-:W-:-:S00]  /*0290*/  NOP ;  /* 0x0000000000007918 */ /* 0x000fc00000000000 */
        /* <DEDUP_REMOVED lines=14> */
.L_x_79:


//--------------------- .text._Z15subtract_arraysPfS_ --------------------------
	.section	.text._Z15subtract_arraysPfS_,"ax",@progbits
	.align	128
        .global         _Z15subtract_arraysPfS_
        .type           _Z15subtract_arraysPfS_,@function
        .size           _Z15subtract_arraysPfS_,(.L_x_80 - _Z15subtract_arraysPfS_)
        .other          _Z15subtract_arraysPfS_,@"STO_CUDA_ENTRY STV_DEFAULT"
_Z15subtract_arraysPfS_:
.text._Z15subtract_arraysPfS_:
[----:B------:R-:W-:Y:S01]  /*0000*/  LDC R1, c[0x0][0x37c] ;  /* 0x0000df00ff017b82 */ /* 0x000fe20000000800 */
[----:B------:R-:W0:Y:S07]  /*0010*/  S2R R3, SR_TID.X ;  /* 0x0000000000037919 */ /* 0x000e2e0000002100 */
[----:B------:R-:W0:Y:S01]  /*0020*/  S2UR UR4, SR_CTAID.X ;  /* 0x00000000000479c3 */ /* 0x000e220000002500 */
[----:B------:R-:W1:Y:S07]  /*0030*/  S2R R5, SR_TID.Y ;  /* 0x0000000000057919 */ /* 0x000e6e0000002200 */
[----:B------:R-:W0:Y:S08]  /*0040*/  LDC R0, c[0x0][0x360] ;  /* 0x0000d800ff007b82 */ /* 0x000e300000000800 */
[----:B------:R-:W1:Y:S08]  /*0050*/  S2UR UR5, SR_CTAID.Y ;  /* 0x00000000000579c3 */ /* 0x000e700000002600 */
[----:B------:R-:W1:Y:S01]  /*0060*/  LDC R2, c[0x0][0x364] ;  /* 0x0000d900ff027b82 */ /* 0x000e620000000800 */
[----:B0-----:R-:W-:-:S02]  /*0070*/  IMAD R0, R0, UR4, R3 ;  /* 0x0000000400007c24 */ /* 0x001fc4000f8e0203 */
[----:B-1----:R-:W-:-:S05]  /*0080*/  IMAD R3, R2, UR5, R5 ;  /* 0x0000000502037c24 */ /* 0x002fca000f8e0205 */
[----:B------:R-:W-:-:S04]  /*0090*/  LEA R7, R3, R0, 0xa ;  /* 0x0000000003077211 */ /* 0x000fc800078e50ff */
[----:B------:R-:W-:-:S13]  /*00a0*/  ISETP.GT.AND P0, PT, R7, 0xfffff, PT ;  /* 0x000fffff0700780c */ /* 0x000fda0003f04270 */
[----:B------:R-:W-:Y:S05]  /*00b0*/  @P0 EXIT ;  /* 0x000000000000094d */ /* 0x000fea0003800000 */
[----:B------:R-:W0:Y:S01]  /*00c0*/  LDC.64 R4, c[0x0][0x388] ;  /* 0x0000e200ff047b82 */ /* 0x000e220000000a00 */
[----:B------:R-:W1:Y:S07]  /*00d0*/  LDCU.64 UR4, c[0x0][0x358] ;  /* 0x00006b00ff0477ac */ /* 0x000e6e0008000a00 */
[----:B------:R-:W2:Y:S01]  /*00e0*/  LDC.64 R2, c[0x0][0x380] ;  /* 0x0000e000ff027b82 */ /* 0x000ea20000000a00 */
[----:B0-----:R-:W-:-:S06]  /*00f0*/  IMAD.WIDE R4, R7, 0x4, R4 ;  /* 0x0000000407047825 */ /* 0x001fcc00078e0204 */
[----:B-1----:R-:W3:Y:S01]  /*0100*/  LDG.E R5, desc[UR4][R4.64] ;  /* 0x0000000404057981 */ /* 0x002ee2000c1e1900 */
[----:B--2---:R-:W-:-:S05]  /*0110*/  IMAD.WIDE R2, R7, 0x4, R2 ;  /* 0x0000000407027825 */ /* 0x004fca00078e0202 */
[----:B------:R-:W3:Y:S02]  /*0120*/  LDG.E R0, desc[UR4][R2.64] ;  /* 0x0000000402007981 */ /* 0x000ee4000c1e1900 */
[----:B---3--:R-:W-:-:S05]  /*0130*/  FADD R7, R0, -R5 ;  /* 0x8000000500077221 */ /* 0x008fca0000000000 */
[----:B------:R-:W-:Y:S01]  /*0140*/  STG.E desc[UR4][R2.64], R7 ;  /* 0x0000000702007986 */ /* 0x000fe2000c101904 */
[----:B------:R-:W-:Y:S05]  /*0150*/  EXIT ;  /* 0x000000000000794d */ /* 0x000fea0003800000 */
.L_x_1:
        /* <DEDUP_REMOVED lines=10> */
.L_x_80:


//--------------------- .text._Z15kernel_gradientPfS_S_ --------------------------
	.section	.text._Z15kernel_gradientPfS_S_,"ax",@progbits
	.align	128
        .global         _Z15kernel_gradientPfS_S_
        .type           _Z15kernel_gradientPfS_S_,@function
        .size           _Z15kernel_gradientPfS_S_,(.L_x_76 - _Z15kernel_gradientPfS_S_)
        .other          _Z15kernel_gradientPfS_S_,@"STO_CUDA_ENTRY STV_DEFAULT"
_Z15kernel_gradientPfS_S_:
.text._Z15kernel_gradientPfS_S_:
[----:B------:R-:W-:Y:S01]  /*0000*/  LDC R1, c[0x0][0x37c] ;  /* 0x0000df00ff017b82 */ /* 0x000fe20000000800 */
[----:B------:R-:W0:Y:S07]  /*0010*/  S2R R0, SR_TID.Y ;  /* 0x0000000000007919 */ /* 0x000e2e0000002200 */
[----:B------:R-:W1:Y:S01]  /*0020*/  LDC R2, c[0x0][0x360] ;  /* 0x0000d800ff027b82 */ /* 0x000e620000000800 */
[----:B------:R-:W1:Y:S07]  /*0030*/  S2R R5, SR_TID.X ;  /* 0x0000000000057919 */ /* 0x000e6e0000002100 */
[----:B------:R-:W0:Y:S08]  /*0040*/  S2UR UR5, SR_CTAID.Y ;  /* 0x00000000000579c3 */ /* 0x000e300000002600 */
[----:B------:R-:W0:Y:S08]  /*0050*/  LDC R3, c[0x0][0x364] ;  /* 0x0000d900ff037b82 */ /* 0x000e300000000800 */
[----:B------:R-:W1:Y:S01]  /*0060*/  S2UR UR4, SR_CTAID.X ;  /* 0x00000000000479c3 */ /* 0x000e620000002500 */
[----:B0-----:R-:W-:-:S02]  /*0070*/  IMAD R3, R3, UR5, R0 ;  /* 0x0000000503037c24 */ /* 0x001fc4000f8e0200 */
[----:B-1----:R-:W-:Y:S02]  /*0080*/  IMAD R2, R2, UR4, R5 ;  /* 0x0000000402027c24 */ /* 0x002fe4000f8e0205 */
[----:B------:R-:W-:-:S05]  /*0090*/  VIADD R5, R3, 0xffffffff ;  /* 0xffffffff03057836 */ /* 0x000fca0000000000 */
[----:B------:R-:W-:-:S04]  /*00a0*/  VIADDMNMX.U32 R5, R2, 0xffffffff, R5, !PT ;  /* 0xffffffff02057846 */ /* 0x000fc80007800005 */
[----:B------:R-:W-:-:S13]  /*00b0*/  ISETP.GT.U32.AND P0, PT, R5, 0x3fd, PT ;  /* 0x000003fd0500780c */ /* 0x000fda0003f04070 */
[----:B------:R-:W-:Y:S05]  /*00c0*/  @P0 EXIT ;  /* 0x000000000000094d */ /* 0x000fea0003800000 */
[----:B------:R-:W0:Y:S01]  /*00d0*/  LDC.64 R8, c[0x0][0x380] ;  /* 0x0000e000ff087b82 */ /* 0x000e220000000a00 */
[----:B------:R-:W1:Y:S01]  /*00e0*/  LDCU.64 UR4, c[0x0][0x358] ;  /* 0x00006b00ff0477ac */ /* 0x000e620008000a00 */
[----:B------:R-:W-:-:S04]  /*00f0*/  IMAD R2, R3, 0x400, R2 ;  /* 0x0000040003027824 */ /* 0x000fc800078e0202 */
[C---:B------:R-:W-:Y:S02]  /*0100*/  VIADD R3, R2.reuse, 0xffffffff ;  /* 0xffffffff02037836 */ /* 0x040fe40000000000 */
[----:B0-----:R-:W-:-:S04]  /*0110*/  IMAD.WIDE.U32 R6, R2, 0x4, R8 ;  /* 0x0000000402067825 */ /* 0x001fc800078e0008 */
[----:B------:R-:W-:Y:S01]  /*0120*/  IMAD.WIDE.U32 R8, R3, 0x4, R8 ;  /* 0x0000000403087825 */ /* 0x000fe200078e0008 */
[----:B-1----:R-:W2:Y:S05]  /*0130*/  LDG.E R0, desc[UR4][R6.64+0x4] ;  /* 0x0000040406007981 */ /* 0x002eaa000c1e1900 */
[----:B------:R-:W2:Y:S01]  /*0140*/  LDG.E R9, desc[UR4][R8.64] ;  /* 0x0000000408097981 */ /* 0x000ea2000c1e1900 */
[----:B------:R-:W-:Y:S02]  /*0150*/  HFMA2 R5, -RZ, RZ, 2.3125, 0 ;  /* 0x40a00000ff057431 */ /* 0x000fe400000001ff */
[----:B------:R-:W-:Y:S01]  /*0160*/  IMAD.MOV.U32 R4, RZ, RZ, 0x3e4ccccd ;  /* 0x3e4ccccdff047424 */ /* 0x000fe200078e00ff */
[----:B------:R-:W-:Y:S03]  /*0170*/  BSSY.RECONVERGENT B0, `(.L_x_2) ;  /* 0x000000d000007945 */ /* 0x000fe60003800200 */
[----:B------:R-:W-:-:S04]  /*0180*/  FFMA R3, R5, -R4, 1 ;  /* 0x3f80000005037423 */ /* 0x000fc80000000804 */
[----:B------:R-:W-:Y:S01]  /*0190*/  FFMA R3, R3, R5, 5 ;  /* 0x40a0000003037423 */ /* 0x000fe20000000005 */
[----:B--2---:R-:W-:-:S04]  /*01a0*/  FADD R0, R0, -R9 ;  /* 0x8000000900007221 */ /* 0x004fc80000000000 */
[----:B------:R-:W0:Y:S01]  /*01b0*/  FCHK P0, R0, 0.20000000298023223877 ;  /* 0x3e4ccccd00007902 */ /* 0x000e220000000000 */
[----:B------:R-:W-:-:S04]  /*01c0*/  FFMA R5, R0, R3, RZ ;  /* 0x0000000300057223 */ /* 0x000fc800000000ff */
[----:B------:R-:W-:-:S04]  /*01d0*/  FFMA R10, R5, -0.20000000298023223877, R0 ;  /* 0xbe4ccccd050a7823 */ /* 0x000fc80000000000 */
[----:B------:R-:W-:Y:S01]  /*01e0*/  FFMA R3, R3, R10, R5 ;  /* 0x0000000a03037223 */ /* 0x000fe20000000005 */
[----:B0-----:R-:W-:Y:S06]  /*01f0*/  @!P0 BRA `(.L_x_3) ;  /* 0x0000000000108947 */ /* 0x001fec0003800000 */
[----:B------:R-:W-:Y:S01]  /*0200*/  IMAD.MOV.U32 R3, RZ, RZ, R0 ;  /* 0x000000ffff037224 */ /* 0x000fe200078e0000 */
[----:B------:R-:W-:-:S07]  /*0210*/  MOV R6, 0x230 ;  /* 0x0000023000067802 */ /* 0x000fce0000000f00 */
[----:B------:R-:W-:Y:S05]  /*0220*/  CALL.REL.NOINC `($__internal_0_$__cuda_sm3x_div_rn_noftz_f32_slowpath) ;  /* 0x00000000007c7944 */ /* 0x000fea0003c00000 */
[----:B------:R-:W-:-:S07]  /*0230*/  IMAD.MOV.U32 R3, RZ, RZ, R0 ;  /* 0x000000ffff037224 */ /* 0x000fce00078e0000 */
.L_x_3:
[----:B------:R-:W-:Y:S05]  /*0240*/  BSYNC.RECONVERGENT B0 ;  /* 0x0000000000007941 */ /* 0x000fea0003800200 */
.L_x_2:
[----:B------:R-:W0:Y:S01]  /*0250*/  LDC.64 R10, c[0x0][0x380] ;  /* 0x0000e000ff0a7b82 */ /* 0x000e220000000a00 */
[C---:B------:R-:W-:Y:S01]  /*0260*/  IADD3 R9, PT, PT, R2.reuse, 0x400, RZ ;  /* 0x0000040002097810 */ /* 0x040fe20007ffe0ff */
[----:B------:R-:W-:-:S06]  /*0270*/  VIADD R5, R2, 0xfffffc00 ;  /* 0xfffffc0002057836 */ /* 0x000fcc0000000000 */
[----:B------:R-:W1:Y:S01]  /*0280*/  LDC.64 R6, c[0x0][0x388] ;  /* 0x0000e200ff067b82 */ /* 0x000e620000000a00 */
[----:B0-----:R-:W-:-:S04]  /*0290*/  IMAD.WIDE.U32 R8, R9, 0x4, R10 ;  /* 0x0000000409087825 */ /* 0x001fc800078e000a */
[----:B------:R-:W-:-:S04]  /*02a0*/  IMAD.WIDE.U32 R10, R5, 0x4, R10 ;  /* 0x00000004050a7825 */ /* 0x000fc800078e000a */
[----:B-1----:R-:W-:-:S05]  /*02b0*/  IMAD.WIDE.U32 R6, R2, 0x4, R6 ;  /* 0x0000000402067825 */ /* 0x002fca00078e0006 */
[----:B------:R0:W-:Y:S04]  /*02c0*/  STG.E desc[UR4][R6.64], R3 ;  /* 0x0000000306007986 */ /* 0x0001e8000c101904 */
[----:B------:R-:W2:Y:S04]  /*02d0*/  LDG.E R8, desc[UR4][R8.64] ;  /* 0x0000000408087981 */ /* 0x000ea8000c1e1900 */
[----:B------:R-:W2:Y:S01]  /*02e0*/  LDG.E R11, desc[UR4][R10.64] ;  /* 0x000000040a0b7981 */ /* 0x000ea2000c1e1900 */
[----:B------:R-:W-:Y:S01]  /*02f0*/  IMAD.MOV.U32 R13, RZ, RZ, 0x40a00000 ;  /* 0x40a00000ff0d7424 */ /* 0x000fe200078e00ff */
[----:B------:R-:W-:Y:S03]  /*0300*/  BSSY.RECONVERGENT B0, `(.L_x_4) ;  /* 0x000000d000007945 */ /* 0x000fe60003800200 */
[----:B------:R-:W-:-:S04]  /*0310*/  FFMA R0, R13, -R4, 1 ;  /* 0x3f8000000d007423 */ /* 0x000fc80000000804 */
[----:B------:R-:W-:Y:S01]  /*0320*/  FFMA R0, R0, R13, 5 ;  /* 0x40a0000000007423 */ /* 0x000fe2000000000d */
[----:B--2---:R-:W-:-:S04]  /*0330*/  FADD R5, R8, -R11 ;  /* 0x8000000b08057221 */ /* 0x004fc80000000000 */
[----:B------:R-:W1:Y:S01]  /*0340*/  FCHK P0, R5, 0.20000000298023223877 ;  /* 0x3e4ccccd05007902 */ /* 0x000e620000000000 */
[----:B------:R-:W-:-:S04]  /*0350*/  FFMA R12, R0, R5, RZ ;  /* 0x00000005000c7223 */ /* 0x000fc800000000ff */
[----:B------:R-:W-:-:S04]  /*0360*/  FFMA R13, R12, -0.20000000298023223877, R5 ;  /* 0xbe4ccccd0c0d7823 */ /* 0x000fc80000000005 */
[----:B------:R-:W-:Y:S01]  /*0370*/  FFMA R13, R0, R13, R12 ;  /* 0x0000000d000d7223 */ /* 0x000fe2000000000c */
[----:B01----:R-:W-:Y:S06]  /*0380*/  @!P0 BRA `(.L_x_5) ;  /* 0x0000000000108947 */ /* 0x003fec0003800000 */
[----:B------:R-:W-:Y:S01]  /*0390*/  IMAD.MOV.U32 R3, RZ, RZ, R5 ;  /* 0x000000ffff037224 */ /* 0x000fe200078e0005 */
[----:B------:R-:W-:-:S07]  /*03a0*/  MOV R6, 0x3c0 ;  /* 0x000003c000067802 */ /* 0x000fce0000000f00 */
[----:B------:R-:W-:Y:S05]  /*03b0*/  CALL.REL.NOINC `($__internal_0_$__cuda_sm3x_div_rn_noftz_f32_slowpath) ;  /* 0x0000000000187944 */ /* 0x000fea0003c00000 */
[----:B------:R-:W-:-:S07]  /*03c0*/  MOV R13, R0 ;  /* 0x00000000000d7202 */ /* 0x000fce0000000f00 */
.L_x_5:
[----:B------:R-:W-:Y:S05]  /*03d0*/  BSYNC.RECONVERGENT B0 ;  /* 0x0000000000007941 */ /* 0x000fea0003800200 */
.L_x_4:
[----:B------:R-:W0:Y:S02]  /*03e0*/  LDC.64 R4, c[0x0][0x390] ;  /* 0x0000e400ff047b82 */ /* 0x000e240000000a00 */
[----:B0-----:R-:W-:-:S05]  /*03f0*/  IMAD.WIDE.U32 R2, R2, 0x4, R4 ;  /* 0x0000000402027825 */ /* 0x001fca00078e0004 */
[----:B------:R-:W-:Y:S01]  /*0400*/  STG.E desc[UR4][R2.64], R13 ;  /* 0x0000000d02007986 */ /* 0x000fe2000c101904 */
[----:B------:R-:W-:Y:S05]  /*0410*/  EXIT ;  /* 0x000000000000794d */ /* 0x000fea0003800000 */
        .weak           $__internal_0_$__cuda_sm3x_div_rn_noftz_f32_slowpath
        .type           $__internal_0_$__cuda_sm3x_div_rn_noftz_f32_slowpath,@function
        .size           $__internal_0_$__cuda_sm3x_div_rn_noftz_f32_slowpath,(.L_x_76 - $__internal_0_$__cuda_sm3x_div_rn_noftz_f32_slowpath)
$__internal_0_$__cuda_sm3x_div_rn_noftz_f32_slowpath:
[----:B------:R-:W-:Y:S01]  /*0420*/  SHF.R.U32.HI R5, RZ, 0x17, R4 ;  /* 0x00000017ff057819 */ /* 0x000fe20000011604 */
[----:B------:R-:W-:Y:S01]  /*0430*/  BSSY.RECONVERGENT B1, `(.L_x_6) ;  /* 0x0000064000017945 */ /* 0x000fe20003800200 */
[----:B------:R-:W-:Y:S01]  /*0440*/  SHF.R.U32.HI R0, RZ, 0x17, R3 ;  /* 0x00000017ff007819 */ /* 0x000fe20000011603 */
[----:B------:R-:W-:Y:S01]  /*0450*/  IMAD.MOV.U32 R8, RZ, RZ, 0x3e4ccccd ;  /* 0x3e4ccccdff087424 */ /* 0x000fe200078e00ff */
[----:B------:R-:W-:Y:S02]  /*0460*/  LOP3.LUT R5, R5, 0xff, RZ, 0xc0, !PT ;  /* 0x000000ff05057812 */ /* 0x000fe400078ec0ff */
[----:B------:R-:W-:-:S03]  /*0470*/  LOP3.LUT R12, R0, 0xff, RZ, 0xc0, !PT ;  /* 0x000000ff000c7812 */ /* 0x000fc600078ec0ff */
[----:B------:R-:W-:Y:S02]  /*0480*/  VIADD R9, R5, 0xffffffff ;  /* 0xffffffff05097836 */ /* 0x000fe40000000000 */
[----:B------:R-:W-:-:S03]  /*0490*/  VIADD R10, R12, 0xffffffff ;  /* 0xffffffff0c0a7836 */ /* 0x000fc60000000000 */
[----:B------:R-:W-:-:S04]  /*04a0*/  ISETP.GT.U32.AND P0, PT, R9, 0xfd, PT ;  /* 0x000000fd0900780c */ /* 0x000fc80003f04070 */
[----:B------:R-:W-:-:S13]  /*04b0*/  ISETP.GT.U32.OR P0, PT, R10, 0xfd, P0 ;  /* 0x000000fd0a00780c */ /* 0x000fda0000704470 */
[----:B------:R-:W-:Y:S01]  /*04c0*/  @!P0 MOV R7, RZ ;  /* 0x000000ff00078202 */ /* 0x000fe20000000f00 */
[----:B------:R-:W-:Y:S06]  /*04d0*/  @!P0 BRA `(.L_x_7) ;  /* 0x0000000000608947 */ /* 0x000fec0003800000 */
[----:B------:R-:W-:Y:S01]  /*04e0*/  IMAD.MOV.U32 R0, RZ, RZ, 0x3e4ccccd ;  /* 0x3e4ccccdff007424 */ /* 0x000fe200078e00ff */
[----:B------:R-:W-:-:S04]  /*04f0*/  FSETP.GTU.FTZ.AND P0, PT, |R3|, +INF , PT ;  /* 0x7f8000000300780b */ /* 0x000fc80003f1c200 */
[----:B------:R-:W-:-:S04]  /*0500*/  FSETP.GTU.FTZ.AND P1, PT, |R0|, +INF , PT ;  /* 0x7f8000000000780b */ /* 0x000fc80003f3c200 */
[----:B------:R-:W-:-:S13]  /*0510*/  PLOP3.LUT P0, PT, P0, P1, PT, 0xf8, 0x8f ;  /* 0x00000000008f781c */ /* 0x000fda0000703f70 */
[----:B------:R-:W-:Y:S05]  /*0520*/  @P0 BRA `(.L_x_8) ;  /* 0x00000004004c0947 */ /* 0x000fea0003800000 */
[----:B------:R-:W-:-:S13]  /*0530*/  LOP3.LUT P0, RZ, R8, 0x7fffffff, R3, 0xc8, !PT ;  /* 0x7fffffff08ff7812 */ /* 0x000fda000780c803 */
[----:B------:R-:W-:Y:S05]  /*0540*/  @!P0 BRA `(.L_x_9) ;  /* 0x00000004003c8947 */ /* 0x000fea0003800000 */
[C---:B------:R-:W-:Y:S02]  /*0550*/  FSETP.NEU.FTZ.AND P2, PT, |R3|.reuse, +INF , PT ;  /* 0x7f8000000300780b */ /* 0x040fe40003f5d200 */
[----:B------:R-:W-:Y:S02]  /*0560*/  FSETP.NEU.FTZ.AND P1, PT, |R0|, +INF , PT ;  /* 0x7f8000000000780b */ /* 0x000fe40003f3d200 */
[----:B------:R-:W-:-:S11]  /*0570*/  FSETP.NEU.FTZ.AND P0, PT, |R3|, +INF , PT ;  /* 0x7f8000000300780b */ /* 0x000fd60003f1d200 */
[----:B------:R-:W-:Y:S05]  /*0580*/  @!P1 BRA !P2, `(.L_x_9) ;  /* 0x00000004002c9947 */ /* 0x000fea0005000000 */
[----:B------:R-:W-:-:S04]  /*0590*/  LOP3.LUT P2, RZ, R3, 0x7fffffff, RZ, 0xc0, !PT ;  /* 0x7fffffff03ff7812 */ /* 0x000fc8000784c0ff */
[----:B------:R-:W-:-:S13]  /*05a0*/  PLOP3.LUT P1, PT, P1, P2, PT, 0x2f, 0xf2 ;  /* 0x0000000000f2781c */ /* 0x000fda0000f24577 */
[----:B------:R-:W-:Y:S05]  /*05b0*/  @P1 BRA `(.L_x_10) ;  /* 0x0000000400181947 */ /* 0x000fea0003800000 */
[----:B------:R-:W-:-:S04]  /*05c0*/  LOP3.LUT P1, RZ, R8, 0x7fffffff, RZ, 0xc0, !PT ;  /* 0x7fffffff08ff7812 */ /* 0x000fc8000782c0ff */
[----:B------:R-:W-:-:S13]  /*05d0*/  PLOP3.LUT P0, PT, P0, P1, PT, 0x2f, 0xf2 ;  /* 0x0000000000f2781c */ /* 0x000fda0000702577 */
[----:B------:R-:W-:Y:S05]  /*05e0*/  @P0 BRA `(.L_x_11) ;  /* 0x0000000400000947 */ /* 0x000fea0003800000 */
[----:B------:R-:W-:Y:S02]  /*05f0*/  ISETP.GE.AND P0, PT, R10, RZ, PT ;  /* 0x000000ff0a00720c */ /* 0x000fe40003f06270 */
[----:B------:R-:W-:-:S11]  /*0600*/  ISETP.GE.AND P1, PT, R9, RZ, PT ;  /* 0x000000ff0900720c */ /* 0x000fd60003f26270 */
[----:B------:R-:W-:Y:S02]  /*0610*/  @P0 IMAD.MOV.U32 R7, RZ, RZ, RZ ;  /* 0x000000ffff070224 */ /* 0x000fe400078e00ff */
[----:B------:R-:W-:Y:S01]  /*0620*/  @!P0 FFMA R3, R3, 1.84467440737095516160e+19, RZ ;  /* 0x5f80000003038823 */ /* 0x000fe200000000ff */
[----:B------:R-:W-:Y:S02]  /*0630*/  @!P0 IMAD.MOV.U32 R7, RZ, RZ, -0x40 ;  /* 0xffffffc0ff078424 */ /* 0x000fe400078e00ff */
[----:B------:R-:W-:-:S03]  /*0640*/  @!P1 FFMA R8, R0, 1.84467440737095516160e+19, RZ ;  /* 0x5f80000000089823 */ /* 0x000fc600000000ff */
[----:B------:R-:W-:-:S07]  /*0650*/  @!P1 IADD3 R7, PT, PT, R7, 0x40, RZ ;  /* 0x0000004007079810 */ /* 0x000fce0007ffe0ff */
.L_x_7:
[----:B------:R-:W-:Y:S01]  /*0660*/  LEA R9, R5, 0xc0800000, 0x17 ;  /* 0xc080000005097811 */ /* 0x000fe200078eb8ff */
[----:B------:R-:W-:Y:S04]  /*0670*/  BSSY.RECONVERGENT B2, `(.L_x_12) ;  /* 0x0000036000027945 */ /* 0x000fe80003800200 */
[----:B------:R-:W-:Y:S02]  /*0680*/  IMAD.IADD R9, R8, 0x1, -R9 ;  /* 0x0000000108097824 */ /* 0x000fe400078e0a09 */
[----:B------:R-:W-:Y:S02]  /*0690*/  VIADD R8, R12, 0xffffff81 ;  /* 0xffffff810c087836 */ /* 0x000fe40000000000 */
[----:B------:R-:W0:Y:S01]  /*06a0*/  MUFU.RCP R10, R9 ;  /* 0x00000009000a7308 */ /* 0x000e220000001000 */
[----:B------:R-:W-:Y:S01]  /*06b0*/  FADD.FTZ R11, -R9, -RZ ;  /* 0x800000ff090b7221 */ /* 0x000fe20000010100 */
[C---:B------:R-:W-:Y:S01]  /*06c0*/  IMAD R0, R8.reuse, -0x800000, R3 ;  /* 0xff80000008007824 */ /* 0x040fe200078e0203 */
[----:B------:R-:W-:-:S04]  /*06d0*/  IADD3 R8, PT, PT, R8, 0x7f, -R5 ;  /* 0x0000007f08087810 */ /* 0x000fc80007ffe805 */
[----:B------:R-:W-:Y:S01]  /*06e0*/  IADD3 R8, PT, PT, R8, R7, RZ ;  /* 0x0000000708087210 */ /* 0x000fe20007ffe0ff */
[----:B0-----:R-:W-:-:S04]  /*06f0*/  FFMA R13, R10, R11, 1 ;  /* 0x3f8000000a0d7423 */ /* 0x001fc8000000000b */
[----:B------:R-:W-:-:S04]  /*0700*/  FFMA R12, R10, R13, R10 ;  /* 0x0000000d0a0c7223 */ /* 0x000fc8000000000a */
[----:B------:R-:W-:-:S04]  /*0710*/  FFMA R3, R0, R12, RZ ;  /* 0x0000000c00037223 */ /* 0x000fc800000000ff */
[----:B------:R-:W-:-:S04]  /*0720*/  FFMA R10, R11, R3, R0 ;  /* 0x000000030b0a7223 */ /* 0x000fc80000000000 */
[----:B------:R-:W-:-:S04]  /*0730*/  FFMA R13, R12, R10, R3 ;  /* 0x0000000a0c0d7223 */ /* 0x000fc80000000003 */
[----:B------:R-:W-:-:S04]  /*0740*/  FFMA R10, R11, R13, R0 ;  /* 0x0000000d0b0a7223 */ /* 0x000fc80000000000 */
[----:B------:R-:W-:-:S05]  /*0750*/  FFMA R0, R12, R10, R13 ;  /* 0x0000000a0c007223 */ /* 0x000fca000000000d */
[----:B------:R-:W-:-:S04]  /*0760*/  SHF.R.U32.HI R3, RZ, 0x17, R0 ;  /* 0x00000017ff037819 */ /* 0x000fc80000011600 */
[----:B------:R-:W-:-:S05]  /*0770*/  LOP3.LUT R3, R3, 0xff, RZ, 0xc0, !PT ;  /* 0x000000ff03037812 */ /* 0x000fca00078ec0ff */
[----:B------:R-:W-:-:S04]  /*0780*/  IMAD.IADD R7, R3, 0x1, R8 ;  /* 0x0000000103077824 */ /* 0x000fc800078e0208 */
[----:B------:R-:W-:-:S05]  /*0790*/  VIADD R3, R7, 0xffffffff ;  /* 0xffffffff07037836 */ /* 0x000fca0000000000 */
[----:B------:R-:W-:-:S13]  /*07a0*/  ISETP.GE.U32.AND P0, PT, R3, 0xfe, PT ;  /* 0x000000fe0300780c */ /* 0x000fda0003f06070 */
[----:B------:R-:W-:Y:S05]  /*07b0*/  @!P0 BRA `(.L_x_13) ;  /* 0x0000000000808947 */ /* 0x000fea0003800000 */
[----:B------:R-:W-:-:S13]  /*07c0*/  ISETP.GT.AND P0, PT, R7, 0xfe, PT ;  /* 0x000000fe0700780c */ /* 0x000fda0003f04270 */
[----:B------:R-:W-:Y:S05]  /*07d0*/  @P0 BRA `(.L_x_14) ;  /* 0x00000000006c0947 */ /* 0x000fea0003800000 */
[----:B------:R-:W-:-:S13]  /*07e0*/  ISETP.GE.AND P0, PT, R7, 0x1, PT ;  /* 0x000000010700780c */ /* 0x000fda0003f06270 */
[----:B------:R-:W-:Y:S05]  /*07f0*/  @P0 BRA `(.L_x_15) ;  /* 0x0000000000740947 */ /* 0x000fea0003800000 */
[----:B------:R-:W-:Y:S02]  /*0800*/  ISETP.GE.AND P0, PT, R7, -0x18, PT ;  /* 0xffffffe80700780c */ /* 0x000fe40003f06270 */
[----:B------:R-:W-:-:S11]  /*0810*/  LOP3.LUT R0, R0, 0x80000000, RZ, 0xc0, !PT ;  /* 0x8000000000007812 */ /* 0x000fd600078ec0ff */
[----:B------:R-:W-:Y:S05]  /*0820*/  @!P0 BRA `(.L_x_15) ;  /* 0x0000000000688947 */ /* 0x000fea0003800000 */
[CCC-:B------:R-:W-:Y:S01]  /*0830*/  FFMA.RZ R3, R12.reuse, R10.reuse, R13.reuse ;  /* 0x0000000a0c037223 */ /* 0x1c0fe2000000c00d */
[CCC-:B------:R-:W-:Y:S01]  /*0840*/  FFMA.RM R8, R12.reuse, R10.reuse, R13.reuse ;  /* 0x0000000a0c087223 */ /* 0x1c0fe2000000400d */
[C---:B------:R-:W-:Y:S02]  /*0850*/  ISETP.NE.AND P2, PT, R7.reuse, RZ, PT ;  /* 0x000000ff0700720c */ /* 0x040fe40003f45270 */
[----:B------:R-:W-:Y:S02]  /*0860*/  ISETP.NE.AND P1, PT, R7, RZ, PT ;  /* 0x000000ff0700720c */ /* 0x000fe40003f25270 */
[----:B------:R-:W-:Y:S01]  /*0870*/  LOP3.LUT R5, R3, 0x7fffff, RZ, 0xc0, !PT ;  /* 0x007fffff03057812 */ /* 0x000fe200078ec0ff */
[----:B------:R-:W-:Y:S01]  /*0880*/  FFMA.RP R3, R12, R10, R13 ;  /* 0x0000000a0c037223 */ /* 0x000fe2000000800d */
[----:B------:R-:W-:Y:S01]  /*0890*/  IADD3 R10, PT, PT, R7, 0x20, RZ ;  /* 0x00000020070a7810 */ /* 0x000fe20007ffe0ff */
[----:B------:R-:W-:Y:S01]  /*08a0*/  IMAD.MOV R7, RZ, RZ, -R7 ;  /* 0x000000ffff077224 */ /* 0x000fe200078e0a07 */
[----:B------:R-:W-:-:S02]  /*08b0*/  LOP3.LUT R5, R5, 0x800000, RZ, 0xfc, !PT ;  /* 0x0080000005057812 */ /* 0x000fc400078efcff */
[----:B------:R-:W-:Y:S02]  /*08c0*/  FSETP.NEU.FTZ.AND P0, PT, R3, R8, PT ;  /* 0x000000080300720b */ /* 0x000fe40003f1d000 */
[----:B------:R-:W-:Y:S02]  /*08d0*/  SHF.L.U32 R10, R5, R10, RZ ;  /* 0x0000000a050a7219 */ /* 0x000fe400000006ff */
[----:B------:R-:W-:Y:S02]  /*08e0*/  SEL R8, R7, RZ, P2 ;  /* 0x000000ff07087207 */ /* 0x000fe40001000000 */
[----:B------:R-:W-:Y:S02]  /*08f0*/  ISETP.NE.AND P1, PT, R10, RZ, P1 ;  /* 0x000000ff0a00720c */ /* 0x000fe40000f25270 */
[----:B------:R-:W-:Y:S02]  /*0900*/  SHF.R.U32.HI R8, RZ, R8, R5 ;  /* 0x00000008ff087219 */ /* 0x000fe40000011605 */
[----:B------:R-:W-:-:S02]  /*0910*/  PLOP3.LUT P0, PT, P0, P1, PT, 0xf8, 0x8f ;  /* 0x00000000008f781c */ /* 0x000fc40000703f70 */
[----:B------:R-:W-:Y:S02]  /*0920*/  SHF.R.U32.HI R10, RZ, 0x1, R8 ;  /* 0x00000001ff0a7819 */ /* 0x000fe40000011608 */
[----:B------:R-:W-:-:S04]  /*0930*/  SEL R3, RZ, 0x1, !P0 ;  /* 0x00000001ff037807 */ /* 0x000fc80004000000 */
[----:B------:R-:W-:-:S04]  /*0940*/  LOP3.LUT R3, R3, 0x1, R10, 0xf8, !PT ;  /* 0x0000000103037812 */ /* 0x000fc800078ef80a */
[----:B------:R-:W-:-:S05]  /*0950*/  LOP3.LUT R3, R3, R8, RZ, 0xc0, !PT ;  /* 0x0000000803037212 */ /* 0x000fca00078ec0ff */
[----:B------:R-:W-:-:S05]  /*0960*/  IMAD.IADD R3, R10, 0x1, R3 ;  /* 0x000000010a037824 */ /* 0x000fca00078e0203 */
[----:B------:R-:W-:Y:S01]  /*0970*/  LOP3.LUT R0, R3, R0, RZ, 0xfc, !PT ;  /* 0x0000000003007212 */ /* 0x000fe200078efcff */
[----:B------:R-:W-:Y:S06]  /*0980*/  BRA `(.L_x_15) ;  /* 0x0000000000107947 */ /* 0x000fec0003800000 */
.L_x_14:
[----:B------:R-:W-:-:S04]  /*0990*/  LOP3.LUT R0, R0, 0x80000000, RZ, 0xc0, !PT ;  /* 0x8000000000007812 */ /* 0x000fc800078ec0ff */
[----:B------:R-:W-:Y:S01]  /*09a0*/  LOP3.LUT R0, R0, 0x7f800000, RZ, 0xfc, !PT ;  /* 0x7f80000000007812 */ /* 0x000fe200078efcff */
[----:B------:R-:W-:Y:S06]  /*09b0*/  BRA `(.L_x_15) ;  /* 0x0000000000047947 */ /* 0x000fec0003800000 */
.L_x_13:
[----:B------:R-:W-:-:S07]  /*09c0*/  LEA R0, R8, R0, 0x17 ;  /* 0x0000000008007211 */ /* 0x000fce00078eb8ff */
.L_x_15:
[----:B------:R-:W-:Y:S05]  /*09d0*/  BSYNC.RECONVERGENT B2 ;  /* 0x0000000000027941 */ /* 0x000fea0003800200 */
.L_x_12:
[----:B------:R-:W-:Y:S05]  /*09e0*/  BRA `(.L_x_16) ;  /* 0x0000000000207947 */ /* 0x000fea0003800000 */
.L_x_11:
[----:B------:R-:W-:-:S04]  /*09f0*/  LOP3.LUT R0, R8, 0x80000000, R3, 0x48, !PT ;  /* 0x8000000008007812 */ /* 0x000fc800078e4803 */
[----:B------:R-:W-:Y:S01]  /*0a00*/  LOP3.LUT R0, R0, 0x7f800000, RZ, 0xfc, !PT ;  /* 0x7f80000000007812 */ /* 0x000fe200078efcff */
[----:B------:R-:W-:Y:S06]  /*0a10*/  BRA `(.L_x_16) ;  /* 0x0000000000147947 */ /* 0x000fec0003800000 */
.L_x_10:
[----:B------:R-:W-:Y:S01]  /*0a20*/  LOP3.LUT R0, R8, 0x80000000, R3, 0x48, !PT ;  /* 0x8000000008007812 */ /* 0x000fe200078e4803 */
[----:B------:R-:W-:Y:S06]  /*0a30*/  BRA `(.L_x_16) ;  /* 0x00000000000c7947 */ /* 0x000fec0003800000 */
.L_x_9:
[----:B------:R-:W0:Y:S01]  /*0a40*/  MUFU.RSQ R0, -QNAN ;  /* 0xffc0000000007908 */ /* 0x000e220000001400 */
[----:B------:R-:W-:Y:S05]  /*0a50*/  BRA `(.L_x_16) ;  /* 0x0000000000047947 */ /* 0x000fea0003800000 */
.L_x_8:
[----:B------:R-:W-:-:S07]  /*0a60*/  FADD.FTZ R0, R3, R0 ;  /* 0x0000000003007221 */ /* 0x000fce0000010000 */
.L_x_16:
[----:B------:R-:W-:Y:S05]  /*0a70*/  BSYNC.RECONVERGENT B1 ;  /* 0x0000000000017941 */ /* 0x000fea0003800200 */
.L_x_6:
[----:B------:R-:W-:-:S04]  /*0a80*/  IMAD.MOV.U32 R7, RZ, RZ, 0x0 ;  /* 0x00000000ff077424 */ /* 0x000fc800078e00ff */
[----:B0-----:R-:W-:Y:S05]  /*0a90*/  RET.REL.NODEC R6 `(_Z15kernel_gradientPfS_S_) ;  /* 0xfffffff406587950 */ /* 0x001fea0003c3ffff */
.L_x_17:
        /* <DEDUP_REMOVED lines=14> */
.L_x_76:


//--------------------- .text._Z6jacobiPfS_       --------------------------
	.section	.text._Z6jacobiPfS_,"ax",@progbits
	.align	128
        .global         _Z6jacobiPfS_
        .type           _Z6jacobiPfS_,@function
        .size           _Z6jacobiPfS_,(.L_x_82 - _Z6jacobiPfS_)
        .other          _Z6jacobiPfS_,@"STO_CUDA_ENTRY STV_DEFAULT"
_Z6jacobiPfS_:
.text._Z6jacobiPfS_:
        /* <DEDUP_REMOVED lines=8> */
[----:B-1----:R-:W-:-:S03]  /*0080*/  IMAD R0, R0, UR4, R5 ;  /* 0x0000000400007c24 */ /* 0x002fc6000f8e0205 */
[----:B------:R-:W-:-:S04]  /*0090*/  IADD3 R5, PT, PT, R3, -0x1, RZ ;  /* 0xffffffff03057810 */ /* 0x000fc80007ffe0ff */
[----:B------:R-:W-:-:S04]  /*00a0*/  VIADDMNMX.U32 R5, R0, 0xffffffff, R5, !PT ;  /* 0xffffffff00057846 */ /* 0x000fc80007800005 */
[----:B------:R-:W-:-:S13]  /*00b0*/  ISETP.GT.U32.AND P0, PT, R5, 0x3fd, PT ;  /* 0x000003fd0500780c */ /* 0x000fda0003f04070 */
[----:B------:R-:W-:Y:S05]  /*00c0*/  @P0 EXIT ;  /* 0x000000000000094d */ /* 0x000fea0003800000 */
[----:B------:R-:W0:Y:S01]  /*00d0*/  LDC.64 R4, c[0x0][0x388] ;  /* 0x0000e200ff047b82 */ /* 0x000e220000000a00 */
[----:B------:R-:W1:Y:S01]  /*00e0*/  LDCU.64 UR4, c[0x0][0x358] ;  /* 0x00006b00ff0477ac */ /* 0x000e620008000a00 */
[----:B------:R-:W-:-:S04]  /*00f0*/  LEA R3, R3, R0, 0xa ;  /* 0x0000000003037211 */ /* 0x000fc800078e50ff */
[C---:B------:R-:W-:Y:S02]  /*0100*/  IADD3 R7, PT, PT, R3.reuse, -0x1, RZ ;  /* 0xffffffff03077810 */ /* 0x040fe40007ffe0ff */
[----:B------:R-:W2:Y:S01]  /*0110*/  LDC.64 R8, c[0x0][0x380] ;  /* 0x0000e000ff087b82 */ /* 0x000ea20000000a00 */
[C---:B------:R-:W-:Y:S01]  /*0120*/  IADD3 R11, PT, PT, R3.reuse, -0x400, RZ ;  /* 0xfffffc00030b7810 */ /* 0x040fe20007ffe0ff */
[----:B0-----:R-:W-:-:S06]  /*0130*/  IMAD.WIDE.U32 R4, R3, 0x4, R4 ;  /* 0x0000000403047825 */ /* 0x001fcc00078e0004 */
[----:B-1----:R-:W3:Y:S01]  /*0140*/  LDG.E R4, desc[UR4][R4.64] ;  /* 0x0000000404047981 */ /* 0x002ee2000c1e1900 */
[----:B--2---:R-:W-:-:S04]  /*0150*/  IMAD.WIDE.U32 R6, R7, 0x4, R8 ;  /* 0x0000000407067825 */ /* 0x004fc800078e0008 */
[--C-:B------:R-:W-:Y:S02]  /*0160*/  IMAD.WIDE.U32 R2, R3, 0x4, R8.reuse ;  /* 0x0000000403027825 */ /* 0x100fe400078e0008 */
[----:B------:R-:W3:Y:S02]  /*0170*/  LDG.E R7, desc[UR4][R6.64] ;  /* 0x0000000406077981 */ /* 0x000ee4000c1e1900 */
[----:B------:R-:W-:Y:S02]  /*0180*/  IMAD.WIDE.U32 R8, R11, 0x4, R8 ;  /* 0x000000040b087825 */ /* 0x000fe400078e0008 */
[----:B------:R-:W2:Y:S04]  /*0190*/  LDG.E R11, desc[UR4][R2.64+0x4] ;  /* 0x00000404020b7981 */ /* 0x000ea8000c1e1900 */
[----:B------:R-:W4:Y:S04]  /*01a0*/  LDG.E R9, desc[UR4][R8.64] ;  /* 0x0000000408097981 */ /* 0x000f28000c1e1900 */
[----:B------:R-:W5:Y:S01]  /*01b0*/  LDG.E R13, desc[UR4][R2.64+0x1000] ;  /* 0x00100004020d7981 */ /* 0x000f62000c1e1900 */
[----:B---3--:R-:W-:-:S04]  /*01c0*/  FADD R0, R4, R7 ;  /* 0x0000000704007221 */ /* 0x008fc80000000000 */
[----:B--2---:R-:W-:-:S04]  /*01d0*/  FADD R0, R0, R11 ;  /* 0x0000000b00007221 */ /* 0x004fc80000000000 */
[----:B----4-:R-:W-:-:S04]  /*01e0*/  FADD R0, R0, R9 ;  /* 0x0000000900007221 */ /* 0x010fc80000000000 */
[----:B-----5:R-:W-:-:S04]  /*01f0*/  FADD R0, R0, R13 ;  /* 0x0000000d00007221 */ /* 0x020fc80000000000 */
[----:B------:R-:W-:-:S05]  /*0200*/  FMUL R5, R0, 0.25 ;  /* 0x3e80000000057820 */ /* 0x000fca0000400000 */
[----:B------:R-:W-:Y:S01]  /*0210*/  STG.E desc[UR4][R2.64], R5 ;  /* 0x0000000502007986 */ /* 0x000fe2000c101904 */
[----:B------:R-:W-:Y:S05]  /*0220*/  EXIT ;  /* 0x000000000000794d */ /* 0x000fea0003800000 */
.L_x_18:
        /* <DEDUP_REMOVED lines=13> */
.L_x_82:


//--------------------- .text._Z18compute_divergencePfS_S_ --------------------------
	.section	.text._Z18compute_divergencePfS_S_,"ax",@progbits
	.align	128
        .global         _Z18compute_divergencePfS_S_
        .type           _Z18compute_divergencePfS_S_,@function
        .size           _Z18compute_divergencePfS_S_,(.L_x_77 - _Z18compute_divergencePfS_S_)
        .other          _Z18compute_divergencePfS_S_,@"STO_CUDA_ENTRY STV_DEFAULT"
_Z18compute_divergencePfS_S_:
.text._Z18compute_divergencePfS_S_:
[----:B------:R-:W-:Y:S01]  /*0000*/  LDC R1, c[0x0][0x37c] ;  /* 0x0000df00ff017b82 */ /* 0x000fe20000000800 */
[----:B------:R-:W0:Y:S07]  /*0010*/  S2R R2, SR_TID.Y ;  /* 0x0000000000027919 */ /* 0x000e2e0000002200 */
[----:B------:R-:W1:Y:S01]  /*0020*/  LDC R0, c[0x0][0x360] ;  /* 0x0000d800ff007b82 */ /* 0x000e620000000800 */
[----:B------:R-:W1:Y:S07]  /*0030*/  S2R R5, SR_TID.X ;  /* 0x0000000000057919 */ /* 0x000e6e0000002100 */
[----:B------:R-:W0:Y:S08]  /*0040*/  S2UR UR5, SR_CTAID.Y ;  /* 0x00000000000579c3 */ /* 0x000e300000002600 */
[----:B------:R-:W0:Y:S08]  /*0050*/  LDC R3, c[0x0][0x364] ;  /* 0x0000d900ff037b82 */ /* 0x000e300000000800 */
[----:B------:R-:W1:Y:S01]  /*0060*/  S2UR UR4, SR_CTAID.X ;  /* 0x00000000000479c3 */ /* 0x000e620000002500 */
[----:B0-----:R-:W-:-:S05]  /*0070*/  IMAD R3, R3, UR5, R2 ;  /* 0x0000000503037c24 */ /* 0x001fca000f8e0202 */
[----:B------:R-:W-:Y:S01]  /*0080*/  ISETP.GT.U32.AND P0, PT, R3, 0x3ff, PT ;  /* 0x000003ff0300780c */ /* 0x000fe20003f04070 */
[----:B-1----:R-:W-:-:S05]  /*0090*/  IMAD R0, R0, UR4, R5 ;  /* 0x0000000400007c24 */ /* 0x002fca000f8e0205 */
[----:B------:R-:W-:-:S13]  /*00a0*/  ISETP.GT.OR P0, PT, R0, 0x3ff, P0 ;  /* 0x000003ff0000780c */ /* 0x000fda0000704670 */
[----:B------:R-:W-:Y:S05]  /*00b0*/  @P0 EXIT ;  /* 0x000000000000094d */ /* 0x000fea0003800000 */
[----:B------:R-:W0:Y:S01]  /*00c0*/  LDC.64 R4, c[0x0][0x380] ;  /* 0x0000e000ff047b82 */ /* 0x000e220000000a00 */
[----:B------:R-:W-:Y:S01]  /*00d0*/  ISETP.NE.AND P0, PT, R0, 0x3ff, PT ;  /* 0x000003ff0000780c */ /* 0x000fe20003f05270 */
[----:B------:R-:W-:Y:S01]  /*00e0*/  IMAD R2, R3, 0x400, R0 ;  /* 0x0000040003027824 */ /* 0x000fe200078e0200 */
[----:B------:R-:W-:Y:S01]  /*00f0*/  BSSY.RECONVERGENT B1, `(.L_x_19) ;  /* 0x000000d000017945 */ /* 0x000fe20003800200 */
[----:B------:R-:W1:Y:S03]  /*0100*/  LDCU.64 UR4, c[0x0][0x358] ;  /* 0x00006b00ff0477ac */ /* 0x000e660008000a00 */
[----:B------:R-:W-:Y:S01]  /*0110*/  BSSY.RELIABLE B0, `(.L_x_20) ;  /* 0x0000009000007945 */ /* 0x000fe20003800100 */
[----:B------:R-:W-:Y:S02]  /*0120*/  IMAD.MOV.U32 R6, RZ, RZ, RZ ;  /* 0x000000ffff067224 */ /* 0x000fe400078e00ff */
[----:B0-----:R-:W-:-:S04]  /*0130*/  IMAD.WIDE R4, R2, 0x4, R4 ;  /* 0x0000000402047825 */ /* 0x001fc800078e0204 */
[----:B-1----:R-:W-:Y:S05]  /*0140*/  @!P0 BRA `(.L_x_21) ;  /* 0x0000000000148947 */ /* 0x002fea0003800000 */
[----:B------:R0:W5:Y:S01]  /*0150*/  LDG.E R6, desc[UR4][R4.64+0x4] ;  /* 0x0000040404067981 */ /* 0x000162000c1e1900 */
[----:B------:R-:W-:Y:S01]  /*0160*/  ISETP.NE.AND P0, PT, R0, RZ, PT ;  /* 0x000000ff0000720c */ /* 0x000fe20003f05270 */
[----:B------:R-:W-:-:S12]  /*0170*/  IMAD.MOV.U32 R11, RZ, RZ, RZ ;  /* 0x000000ffff0b7224 */ /* 0x000fd800078e00ff */
[----:B------:R-:W-:Y:S05]  /*0180*/  @!P0 BREAK.RELIABLE B0 ;  /* 0x0000000000008942 */ /* 0x000fea0003800100 */
[----:B0-----:R-:W-:Y:S05]  /*0190*/  @!P0 BRA `(.L_x_22) ;  /* 0x0000000000088947 */ /* 0x001fea0003800000 */
.L_x_21:
[----:B------:R-:W-:Y:S05]  /*01a0*/  BSYNC.RELIABLE B0 ;  /* 0x0000000000007941 */ /* 0x000fea0003800100 */
.L_x_20:
[----:B------:R0:W5:Y:S02]  /*01b0*/  LDG.E R11, desc[UR4][R4.64+-0x4] ;  /* 0xfffffc04040b7981 */ /* 0x000164000c1e1900 */
.L_x_22:
[----:B------:R-:W-:Y:S05]  /*01c0*/  BSYNC.RECONVERGENT B1 ;  /* 0x0000000000017941 */ /* 0x000fea0003800200 */
.L_x_19:
[----:B------:R-:W-:Y:S05]  /*01d0*/  WARPSYNC.ALL ;  /* 0x0000000000007948 */ /* 0x000fea0003800000 */
[----:B------:R-:W1:Y:S01]  /*01e0*/  LDC.64 R8, c[0x0][0x388] ;  /* 0x0000e200ff087b82 */ /* 0x000e620000000a00 */
[----:B------:R-:W-:Y:S01]  /*01f0*/  ISETP.NE.AND P0, PT, R3, 0x3ff, PT ;  /* 0x000003ff0300780c */ /* 0x000fe20003f05270 */
[----:B------:R-:W-:Y:S04]  /*0200*/  BSSY.RECONVERGENT B2, `(.L_x_23) ;  /* 0x000000c000027945 */ /* 0x000fe80003800200 */
[----:B------:R-:W-:Y:S01]  /*0210*/  BSSY.RELIABLE B1, `(.L_x_24) ;  /* 0x0000009000017945 */ /* 0x000fe20003800100 */
[----:B0-----:R-:W-:-:S02]  /*0220*/  IMAD.MOV.U32 R4, RZ, RZ, RZ ;  /* 0x000000ffff047224 */ /* 0x001fc400078e00ff */
[----:B-1----:R-:W-:-:S05]  /*0230*/  IMAD.WIDE R8, R2, 0x4, R8 ;  /* 0x0000000402087825 */ /* 0x002fca00078e0208 */
[----:B------:R-:W-:Y:S05]  /*0240*/  @!P0 BRA `(.L_x_25) ;  /* 0x0000000000148947 */ /* 0x000fea0003800000 */
[----:B------:R0:W5:Y:S01]  /*0250*/  LDG.E R4, desc[UR4][R8.64+0x1000] ;  /* 0x0010000408047981 */ /* 0x000162000c1e1900 */
[----:B------:R-:W-:Y:S01]  /*0260*/  ISETP.NE.AND P0, PT, R3, RZ, PT ;  /* 0x000000ff0300720c */ /* 0x000fe20003f05270 */
[----:B------:R-:W-:-:S12]  /*0270*/  IMAD.MOV.U32 R7, RZ, RZ, RZ ;  /* 0x000000ffff077224 */ /* 0x000fd800078e00ff */
[----:B------:R-:W-:Y:S05]  /*0280*/  @!P0 BREAK.RELIABLE B1 ;  /* 0x0000000000018942 */ /* 0x000fea0003800100 */
[----:B0-----:R-:W-:Y:S05]  /*0290*/  @!P0 BRA `(.L_x_26) ;  /* 0x0000000000088947 */ /* 0x001fea0003800000 */
.L_x_25:
[----:B------:R-:W-:Y:S05]  /*02a0*/  BSYNC.RELIABLE B1 ;  /* 0x0000000000017941 */ /* 0x000fea0003800100 */
.L_x_24:
[----:B------:R0:W5:Y:S02]  /*02b0*/  LDG.E R7, desc[UR4][R8.64+-0x1000] ;  /* 0xfff0000408077981 */ /* 0x000164000c1e1900 */
.L_x_26:
[----:B------:R-:W-:Y:S05]  /*02c0*/  BSYNC.RECONVERGENT B2 ;  /* 0x0000000000027941 */ /* 0x000fea0003800200 */
.L_x_23:
[----:B------:R-:W-:Y:S05]  /*02d0*/  WARPSYNC.ALL ;  /* 0x0000000000007948 */ /* 0x000fea0003800000 */
[----:B-----5:R-:W-:Y:S01]  /*02e0*/  FADD R3, -R11, R6 ;  /* 0x000000060b037221 */ /* 0x020fe20000000100 */
[----:B0-----:R-:W-:Y:S01]  /*02f0*/  IMAD.MOV.U32 R8, RZ, RZ, 0x41200000 ;  /* 0x41200000ff087424 */ /* 0x001fe200078e00ff */
[----:B------:R-:W-:Y:S01]  /*0300*/  BSSY.RECONVERGENT B2, `(.L_x_27) ;  /* 0x000000c000027945 */ /* 0x000fe20003800200 */
[----:B------:R-:W-:Y:S01]  /*0310*/  IMAD.MOV.U32 R5, RZ, RZ, 0x3dcccccd ;  /* 0x3dcccccdff057424 */ /* 0x000fe200078e00ff */
[----:B------:R-:W0:Y:S03]  /*0320*/  FCHK P0, R3, 0.10000000149011611938 ;  /* 0x3dcccccd03007902 */ /* 0x000e260000000000 */
[----:B------:R-:W-:-:S04]  /*0330*/  FFMA R0, R8, -R5, 1 ;  /* 0x3f80000008007423 */ /* 0x000fc80000000805 */
[----:B------:R-:W-:-:S04]  /*0340*/  FFMA R0, R0, R8, 10 ;  /* 0x4120000000007423 */ /* 0x000fc80000000008 */
[----:B------:R-:W-:-:S04]  /*0350*/  FFMA R6, R3, R0, RZ ;  /* 0x0000000003067223 */ /* 0x000fc800000000ff */
[----:B------:R-:W-:-:S04]  /*0360*/  FFMA R9, R6, -0.10000000149011611938, R3 ;  /* 0xbdcccccd06097823 */ /* 0x000fc80000000003 */
[----:B------:R-:W-:Y:S01]  /*0370*/  FFMA R6, R0, R9, R6 ;  /* 0x0000000900067223 */ /* 0x000fe20000000006 */
[----:B0-----:R-:W-:Y:S06]  /*0380*/  @!P0 BRA `(.L_x_28) ;  /* 0x00000000000c8947 */ /* 0x001fec0003800000 */
[----:B------:R-:W-:-:S07]  /*0390*/  MOV R8, 0x3b0 ;  /* 0x000003b000087802 */ /* 0x000fce0000000f00 */
[----:B------:R-:W-:Y:S05]  /*03a0*/  CALL.REL.NOINC `($__internal_1_$__cuda_sm3x_div_rn_noftz_f32_slowpath) ;  /* 0x0000000000587944 */ /* 0x000fea0003c00000 */
[----:B------:R-:W-:-:S07]  /*03b0*/  MOV R6, R0 ;  /* 0x0000000000067202 */ /* 0x000fce0000000f00 */
.L_x_28:
[----:B------:R-:W-:Y:S05]  /*03c0*/  BSYNC.RECONVERGENT B2 ;  /* 0x0000000000027941 */ /* 0x000fea0003800200 */
.L_x_27:
[----:B------:R-:W-:Y:S01]  /*03d0*/  FADD R8, -R7, R4 ;  /* 0x0000000407087221 */ /* 0x000fe20000000100 */
[----:B------:R-:W-:Y:S01]  /*03e0*/  IMAD.MOV.U32 R0, RZ, RZ, 0x41200000 ;  /* 0x41200000ff007424 */ /* 0x000fe200078e00ff */
[----:B------:R-:W-:Y:S02]  /*03f0*/  BSSY.RECONVERGENT B2, `(.L_x_29) ;  /* 0x000000c000027945 */ /* 0x000fe40003800200 */
[----:B------:R-:W0:Y:S01]  /*0400*/  FCHK P0, R8, 0.10000000149011611938 ;  /* 0x3dcccccd08007902 */ /* 0x000e220000000000 */
[----:B------:R-:W-:-:S04]  /*0410*/  FFMA R3, R0, -R5, 1 ;  /* 0x3f80000000037423 */ /* 0x000fc80000000805 */
[----:B------:R-:W-:-:S04]  /*0420*/  FFMA R0, R3, R0, 10 ;  /* 0x4120000003007423 */ /* 0x000fc80000000000 */
[----:B------:R-:W-:-:S04]  /*0430*/  FFMA R3, R0, R8, RZ ;  /* 0x0000000800037223 */ /* 0x000fc800000000ff */
[----:B------:R-:W-:-:S04]  /*0440*/  FFMA R4, R3, -0.10000000149011611938, R8 ;  /* 0xbdcccccd03047823 */ /* 0x000fc80000000008 */
[----:B------:R-:W-:Y:S01]  /*0450*/  FFMA R3, R0, R4, R3 ;  /* 0x0000000400037223 */ /* 0x000fe20000000003 */
[----:B0-----:R-:W-:Y:S06]  /*0460*/  @!P0 BRA `(.L_x_30) ;  /* 0x0000000000108947 */ /* 0x001fec0003800000 */
[----:B------:R-:W-:Y:S01]  /*0470*/  IMAD.MOV.U32 R3, RZ, RZ, R8 ;  /* 0x000000ffff037224 */ /* 0x000fe200078e0008 */
[----:B------:R-:W-:-:S07]  /*0480*/  MOV R8, 0x4a0 ;  /* 0x000004a000087802 */ /* 0x000fce0000000f00 */
[----:B------:R-:W-:Y:S05]  /*0490*/  CALL.REL.NOINC `($__internal_1_$__cuda_sm3x_div_rn_noftz_f32_slowpath) ;  /* 0x00000000001c7944 */ /* 0x000fea0003c00000 */
[----:B------:R-:W-:-:S07]  /*04a0*/  IMAD.MOV.U32 R3, RZ, RZ, R0 ;  /* 0x000000ffff037224 */ /* 0x000fce00078e0000 */
.L_x_30:
[----:B------:R-:W-:Y:S05]  /*04b0*/  BSYNC.RECONVERGENT B2 ;  /* 0x0000000000027941 */ /* 0x000fea0003800200 */
.L_x_29:
[----:B------:R-:W0:Y:S01]  /*04c0*/  LDC.64 R4, c[0x0][0x390] ;  /* 0x0000e400ff047b82 */ /* 0x000e220000000a00 */
[----:B------:R-:W-:Y:S01]  /*04d0*/  FADD R7, R3, R6 ;  /* 0x0000000603077221 */ /* 0x000fe20000000000 */
[----:B0-----:R-:W-:-:S05]  /*04e0*/  IMAD.WIDE R2, R2, 0x4, R4 ;  /* 0x0000000402027825 */ /* 0x001fca00078e0204 */
[----:B------:R-:W-:Y:S01]  /*04f0*/  STG.E desc[UR4][R2.64], R7 ;  /* 0x0000000702007986 */ /* 0x000fe2000c101904 */
[----:B------:R-:W-:Y:S05]  /*0500*/  EXIT ;  /* 0x000000000000794d */ /* 0x000fea0003800000 */
        .weak           $__internal_1_$__cuda_sm3x_div_rn_noftz_f32_slowpath
        .type           $__internal_1_$__cuda_sm3x_div_rn_noftz_f32_slowpath,@function
        .size           $__internal_1_$__cuda_sm3x_div_rn_noftz_f32_slowpath,(.L_x_77 - $__internal_1_$__cuda_sm3x_div_rn_noftz_f32_slowpath)
$__internal_1_$__cuda_sm3x_div_rn_noftz_f32_slowpath:
[----:B------:R-:W-:Y:S01]  /*0510*/  SHF.R.U32.HI R9, RZ, 0x17, R5 ;  /* 0x00000017ff097819 */ /* 0x000fe20000011605 */
[----:B------:R-:W-:Y:S01]  /*0520*/  BSSY.RECONVERGENT B3, `(.L_x_31) ;  /* 0x0000064000037945 */ /* 0x000fe20003800200 */
[----:B------:R-:W-:Y:S01]  /*0530*/  SHF.R.U32.HI R0, RZ, 0x17, R3 ;  /* 0x00000017ff007819 */ /* 0x000fe20000011603 */
[----:B------:R-:W-:Y:S01]  /*0540*/  HFMA2 R12, -RZ, RZ, 1.44921875, -19.203125 ;  /* 0x3dcccccdff0c7431 */ /* 0x000fe200000001ff */
[----:B------:R-:W-:Y:S02]  /*0550*/  LOP3.LUT R10, R9, 0xff, RZ, 0xc0, !PT ;  /* 0x000000ff090a7812 */ /* 0x000fe400078ec0ff */
[----:B------:R-:W-:-:S03]  /*0560*/  LOP3.LUT R14, R0, 0xff, RZ, 0xc0, !PT ;  /* 0x000000ff000e7812 */ /* 0x000fc600078ec0ff */
[----:B------:R-:W-:Y:S02]  /*0570*/  VIADD R11, R10, 0xffffffff ;  /* 0xffffffff0a0b7836 */ /* 0x000fe40000000000 */
[----:B------:R-:W-:-:S03]  /*0580*/  VIADD R13, R14, 0xffffffff ;  /* 0xffffffff0e0d7836 */ /* 0x000fc60000000000 */
[----:B------:R-:W-:-:S04]  /*0590*/  ISETP.GT.U32.AND P0, PT, R11, 0xfd, PT ;  /* 0x000000fd0b00780c */ /* 0x000fc80003f04070 */
[----:B------:R-:W-:-:S13]  /*05a0*/  ISETP.GT.U32.OR P0, PT, R13, 0xfd, P0 ;  /* 0x000000fd0d00780c */ /* 0x000fda0000704470 */
[----:B------:R-:W-:Y:S01]  /*05b0*/  @!P0 IMAD.MOV.U32 R9, RZ, RZ, RZ ;  /* 0x000000ffff098224 */ /* 0x000fe200078e00ff */
        /* <DEDUP_REMOVED lines=23> */
[----:B------:R-:W-:Y:S02]  /*0730*/  @!P1 FFMA R12, R0, 1.84467440737095516160e+19, RZ ;  /* 0x5f800000000c9823 */ /* 0x000fe400000000ff */
[----:B------:R-:W-:-:S07]  /*0740*/  @!P1 VIADD R9, R9, 0x40 ;  /* 0x0000004009099836 */ /* 0x000fce0000000000 */
.L_x_32:
[----:B------:R-:W-:Y:S01]  /*0750*/  LEA R11, R10, 0xc0800000, 0x17 ;  /* 0xc08000000a0b7811 */ /* 0x000fe200078eb8ff */
[----:B------:R-:W-:Y:S03]  /*0760*/  BSSY.RECONVERGENT B4, `(.L_x_37) ;  /* 0x0000036000047945 */ /* 0x000fe60003800200 */
[----:B------:R-:W-:Y:S01]  /*0770*/  IADD3 R12, PT, PT, -R11, R12, RZ ;  /* 0x0000000c0b0c7210 */ /* 0x000fe20007ffe1ff */
[----:B------:R-:W-:-:S03]  /*0780*/  VIADD R11, R14, 0xffffff81 ;  /* 0xffffff810e0b7836 */ /* 0x000fc60000000000 */
[----:B------:R-:W0:Y:S01]  /*0790*/  MUFU.RCP R13, R12 ;  /* 0x0000000c000d7308 */ /* 0x000e220000001000 */
[----:B------:R-:W-:Y:S01]  /*07a0*/  FADD.FTZ R15, -R12, -RZ ;  /* 0x800000ff0c0f7221 */ /* 0x000fe20000010100 */
[C---:B------:R-:W-:Y:S01]  /*07b0*/  IMAD R0, R11.reuse, -0x800000, R3 ;  /* 0xff8000000b007824 */ /* 0x040fe200078e0203 */
[----:B------:R-:W-:-:S05]  /*07c0*/  IADD3 R10, PT, PT, R11, 0x7f, -R10 ;  /* 0x0000007f0b0a7810 */ /* 0x000fca0007ffe80a */
[----:B------:R-:W-:Y:S02]  /*07d0*/  IMAD.IADD R10, R10, 0x1, R9 ;  /* 0x000000010a0a7824 */ /* 0x000fe400078e0209 */
        /* <DEDUP_REMOVED lines=21> */
[C---:B------:R-:W-:Y:S02]  /*0930*/  VIADD R12, R11.reuse, 0x20 ;  /* 0x000000200b0c7836 */ /* 0x040fe40000000000 */
[CCC-:B------:R-:W-:Y:S01]  /*0940*/  FFMA.RM R10, R16.reuse, R14.reuse, R13.reuse ;  /* 0x0000000e100a7223 */ /* 0x1c0fe2000000400d */
[----:B------:R-:W-:Y:S02]  /*0950*/  ISETP.NE.AND P2, PT, R11, RZ, PT ;  /* 0x000000ff0b00720c */ /* 0x000fe40003f45270 */
[----:B------:R-:W-:Y:S01]  /*0960*/  LOP3.LUT R9, R3, 0x7fffff, RZ, 0xc0, !PT ;  /* 0x007fffff03097812 */ /* 0x000fe200078ec0ff */
[----:B------:R-:W-:Y:S01]  /*0970*/  FFMA.RP R3, R16, R14, R13 ;  /* 0x0000000e10037223 */ /* 0x000fe2000000800d */
[----:B------:R-:W-:Y:S02]  /*0980*/  ISETP.NE.AND P1, PT, R11, RZ, PT ;  /* 0x000000ff0b00720c */ /* 0x000fe40003f25270 */
[----:B------:R-:W-:-:S02]  /*0990*/  LOP3.LUT R9, R9, 0x800000, RZ, 0xfc, !PT ;  /* 0x0080000009097812 */ /* 0x000fc400078efcff */
[----:B------:R-:W-:Y:S02]  /*09a0*/  IADD3 R11, PT, PT, -R11, RZ, RZ ;  /* 0x000000ff0b0b7210 */ /* 0x000fe40007ffe1ff */
[----:B------:R-:W-:Y:S02]  /*09b0*/  SHF.L.U32 R12, R9, R12, RZ ;  /* 0x0000000c090c7219 */ /* 0x000fe400000006ff */
[----:B------:R-:W-:Y:S02]  /*09c0*/  FSETP.NEU.FTZ.AND P0, PT, R3, R10, PT ;  /* 0x0000000a0300720b */ /* 0x000fe40003f1d000 */
[----:B------:R-:W-:Y:S02]  /*09d0*/  SEL R10, R11, RZ, P2 ;  /* 0x000000ff0b0a7207 */ /* 0x000fe40001000000 */
[----:B------:R-:W-:Y:S02]  /*09e0*/  ISETP.NE.AND P1, PT, R12, RZ, P1 ;  /* 0x000000ff0c00720c */ /* 0x000fe40000f25270 */
[----:B------:R-:W-:-:S02]  /*09f0*/  SHF.R.U32.HI R10, RZ, R10, R9 ;  /* 0x0000000aff0a7219 */ /* 0x000fc40000011609 */
[----:B------:R-:W-:Y:S02]  /*0a00*/  PLOP3.LUT P0, PT, P0, P1, PT, 0xf8, 0x8f ;  /* 0x00000000008f781c */ /* 0x000fe40000703f70 */
[----:B------:R-:W-:Y:S02]  /*0a10*/  SHF.R.U32.HI R12, RZ, 0x1, R10 ;  /* 0x00000001ff0c7819 */ /* 0x000fe4000001160a */
[----:B------:R-:W-:-:S04]  /*0a20*/  SEL R3, RZ, 0x1, !P0 ;  /* 0x00000001ff037807 */ /* 0x000fc80004000000 */
[----:B------:R-:W-:-:S04]  /*0a30*/  LOP3.LUT R3, R3, 0x1, R12, 0xf8, !PT ;  /* 0x0000000103037812 */ /* 0x000fc800078ef80c */
[----:B------:R-:W-:-:S05]  /*0a40*/  LOP3.LUT R3, R3, R10, RZ, 0xc0, !PT ;  /* 0x0000000a03037212 */ /* 0x000fca00078ec0ff */
[----:B------:R-:W-:-:S05]  /*0a50*/  IMAD.IADD R3, R12, 0x1, R3 ;  /* 0x000000010c037824 */ /* 0x000fca00078e0203 */
[----:B------:R-:W-:Y:S01]  /*0a60*/  LOP3.LUT R0, R3, R0, RZ, 0xfc, !PT ;  /* 0x0000000003007212 */ /* 0x000fe200078efcff */
[----:B------:R-:W-:Y:S06]  /*0a70*/  BRA `(.L_x_40) ;  /* 0x0000000000107947 */ /* 0x000fec0003800000 */
.L_x_39:
[----:B------:R-:W-:-:S04]  /*0a80*/  LOP3.LUT R0, R0, 0x80000000, RZ, 0xc0, !PT ;  /* 0x8000000000007812 */ /* 0x000fc800078ec0ff */
[----:B------:R-:W-:Y:S01]  /*0a90*/  LOP3.LUT R0, R0, 0x7f800000, RZ, 0xfc, !PT ;  /* 0x7f80000000007812 */ /* 0x000fe200078efcff */
[----:B------:R-:W-:Y:S06]  /*0aa0*/  BRA `(.L_x_40) ;  /* 0x0000000000047947 */ /* 0x000fec0003800000 */
.L_x_38:
[----:B------:R-:W-:-:S07]  /*0ab0*/  IMAD R0, R10, 0x800000, R0 ;  /* 0x008000000a007824 */ /* 0x000fce00078e0200 */
.L_x_40:
[----:B------:R-:W-:Y:S05]  /*0ac0*/  BSYNC.RECONVERGENT B4 ;  /* 0x0000000000047941 */ /* 0x000fea0003800200 */
.L_x_37:
[----:B------:R-:W-:Y:S05]  /*0ad0*/  BRA `(.L_x_41) ;  /* 0x0000000000207947 */ /* 0x000fea0003800000 */
.L_x_36:
[----:B------:R-:W-:-:S04]  /*0ae0*/  LOP3.LUT R0, R12, 0x80000000, R3, 0x48, !PT ;  /* 0x800000000c007812 */ /* 0x000fc800078e4803 */
[----:B------:R-:W-:Y:S01]  /*0af0*/  LOP3.LUT R0, R0, 0x7f800000, RZ, 0xfc, !PT ;  /* 0x7f80000000007812 */ /* 0x000fe200078efcff */
[----:B------:R-:W-:Y:S06]  /*0b00*/  BRA `(.L_x_41) ;  /* 0x0000000000147947 */ /* 0x000fec0003800000 */
.L_x_35:
[----:B------:R-:W-:Y:S01]  /*0b10*/  LOP3.LUT R0, R12, 0x80000000, R3, 0x48, !PT ;  /* 0x800000000c007812 */ /* 0x000fe200078e4803 */
[----:B------:R-:W-:Y:S06]  /*0b20*/  BRA `(.L_x_41) ;  /* 0x00000000000c7947 */ /* 0x000fec0003800000 */
.L_x_34:
[----:B------:R-:W0:Y:S01]  /*0b30*/  MUFU.RSQ R0, -QNAN ;  /* 0xffc0000000007908 */ /* 0x000e220000001400 */
[----:B------:R-:W-:Y:S05]  /*0b40*/  BRA `(.L_x_41) ;  /* 0x0000000000047947 */ /* 0x000fea0003800000 */
.L_x_33:
[----:B------:R-:W-:-:S07]  /*0b50*/  FADD.FTZ R0, R3, R0 ;  /* 0x0000000003007221 */ /* 0x000fce0000010000 */
.L_x_41:
[----:B------:R-:W-:Y:S05]  /*0b60*/  BSYNC.RECONVERGENT B3 ;  /* 0x0000000000037941 */ /* 0x000fea0003800200 */
.L_x_31:
[----:B------:R-:W-:-:S04]  /*0b70*/  IMAD.MOV.U32 R9, RZ, RZ, 0x0 ;  /* 0x00000000ff097424 */ /* 0x000fc800078e00ff */
[----:B0-----:R-:W-:Y:S05]  /*0b80*/  RET.REL.NODEC R8 `(_Z18compute_divergencePfS_S_) ;  /* 0xfffffff4081c7950 */ /* 0x001fea0003c3ffff */
.L_x_42:
        /* <DEDUP_REMOVED lines=15> */
.L_x_77:


//--------------------- .text._Z16kernel_diffusionPfS_ --------------------------
	.section	.text._Z16kernel_diffusionPfS_,"ax",@progbits
	.align	128
        .global         _Z16kernel_diffusionPfS_
        .type           _Z16kernel_diffusionPfS_,@function
        .size           _Z16kernel_diffusionPfS_,(.L_x_84 - _Z16kernel_diffusionPfS_)
        .other          _Z16kernel_diffusionPfS_,@"STO_CUDA_ENTRY STV_DEFAULT"
_Z16kernel_diffusionPfS_:
.text._Z16kernel_diffusionPfS_:
        /* <DEDUP_REMOVED lines=13> */
[----:B------:R-:W-:Y:S01]  /*00d0*/  ISETP.GE.AND P0, PT, R0, 0x1, PT ;  /* 0x000000010000780c */ /* 0x000fe20003f06270 */
[----:B------:R-:W-:Y:S01]  /*00e0*/  BSSY.RECONVERGENT B1, `(.L_x_43) ;  /* 0x0000013000017945 */ /* 0x000fe20003800200 */
[----:B------:R-:W-:Y:S01]  /*00f0*/  LEA R7, R5, R0, 0xa ;  /* 0x0000000005077211 */ /* 0x000fe200078e50ff */
[----:B------:R-:W1:Y:S02]  /*0100*/  LDCU.64 UR4, c[0x0][0x358] ;  /* 0x00006b00ff0477ac */ /* 0x000e640008000a00 */
[----:B------:R-:W-:Y:S01]  /*0110*/  BSSY.RELIABLE B0, `(.L_x_44) ;  /* 0x000000c000007945 */ /* 0x000fe20003800100 */
[----:B------:R-:W-:Y:S01]  /*0120*/  HFMA2 R6, -RZ, RZ, 0, 0 ;  /* 0x00000000ff067431 */ /* 0x000fe200000001ff */
[----:B------:R-:W-:Y:S01]  /*0130*/  MOV R4, 0x1 ;  /* 0x0000000100047802 */ /* 0x000fe20000000f00 */
[----:B0-----:R-:W-:-:S05]  /*0140*/  IMAD.WIDE R2, R7, 0x4, R2 ;  /* 0x0000000407027825 */ /* 0x001fca00078e0202 */
[----:B-1----:R-:W-:Y:S05]  /*0150*/  @!P0 BRA `(.L_x_45) ;  /* 0x00000000001c8947 */ /* 0x002fea0003800000 */
[----:B------:R-:W2:Y:S01]  /*0160*/  LDG.E R6, desc[UR4][R2.64+-0x4] ;  /* 0xfffffc0402067981 */ /* 0x000ea2000c1e1900 */
[----:B------:R-:W-:Y:S01]  /*0170*/  ISETP.GT.U32.AND P0, PT, R0, 0x3fe, PT ;  /* 0x000003fe0000780c */ /* 0x000fe20003f04070 */
[----:B------:R-:W-:-:S12]  /*0180*/  IMAD.MOV.U32 R0, RZ, RZ, 0x1 ;  /* 0x00000001ff007424 */ /* 0x000fd800078e00ff */
[----:B------:R-:W-:Y:S05]  /*0190*/  @P0 BREAK.RELIABLE B0 ;  /* 0x0000000000000942 */ /* 0x000fea0003800100 */
[----:B--2---:R-:W-:Y:S01]  /*01a0*/  FADD R6, RZ, R6 ;  /* 0x00000006ff067221 */ /* 0x004fe20000000000 */
[----:B------:R-:W-:Y:S06]  /*01b0*/  @P0 BRA `(.L_x_46) ;  /* 0x0000000000140947 */ /* 0x000fec0003800000 */
[----:B------:R-:W-:-:S07]  /*01c0*/  HFMA2 R4, -RZ, RZ, 0, 1.1920928955078125e-07 ;  /* 0x00000002ff047431 */ /* 0x000fce00000001ff */
.L_x_45:
[----:B------:R-:W-:Y:S05]  /*01d0*/  BSYNC.RELIABLE B0 ;  /* 0x0000000000007941 */ /* 0x000fea0003800100 */
.L_x_44:
[----:B------:R-:W2:Y:S01]  /*01e0*/  LDG.E R9, desc[UR4][R2.64+0x4] ;  /* 0x0000040402097981 */ /* 0x000ea2000c1e1900 */
[----:B------:R-:W-:Y:S02]  /*01f0*/  IMAD.MOV.U32 R0, RZ, RZ, R4 ;  /* 0x000000ffff007224 */ /* 0x000fe400078e0004 */
[----:B--2---:R-:W-:-:S07]  /*0200*/  FADD R6, R9, R6 ;  /* 0x0000000609067221 */ /* 0x004fce0000000000 */
.L_x_46:
[----:B------:R-:W-:Y:S05]  /*0210*/  BSYNC.RECONVERGENT B1 ;  /* 0x0000000000017941 */ /* 0x000fea0003800200 */
.L_x_43:
[----:B------:R-:W-:Y:S05]  /*0220*/  WARPSYNC.ALL ;  /* 0x0000000000007948 */ /* 0x000fea0003800000 */
[----:B------:R-:W-:Y:S01]  /*0230*/  ISETP.NE.AND P0, PT, R5, RZ, PT ;  /* 0x000000ff0500720c */ /* 0x000fe20003f05270 */
[----:B------:R-:W-:Y:S04]  /*0240*/  BSSY.RECONVERGENT B1, `(.L_x_47) ;  /* 0x000000d000017945 */ /* 0x000fe80003800200 */
[----:B------:R-:W-:Y:S08]  /*0250*/  BSSY.RELIABLE B2, `(.L_x_48) ;  /* 0x0000008000027945 */ /* 0x000ff00003800100 */
[----:B------:R-:W-:Y:S05]  /*0260*/  @!P0 BRA `(.L_x_49) ;  /* 0x0000000000188947 */ /* 0x000fea0003800000 */
[----:B------:R-:W2:Y:S01]  /*0270*/  LDG.E R9, desc[UR4][R2.64+-0x1000] ;  /* 0xfff0000402097981 */ /* 0x000ea2000c1e1900 */
[----:B------:R-:W-:Y:S02]  /*0280*/  ISETP.GT.U32.AND P0, PT, R5, 0x3fe, PT ;  /* 0x000003fe0500780c */ /* 0x000fe40003f04070 */
[----:B------:R-:W-:-:S11]  /*0290*/  IADD3 R0, PT, PT, R0, 0x1, RZ ;  /* 0x0000000100007810 */ /* 0x000fd60007ffe0ff */
[----:B------:R-:W-:Y:S05]  /*02a0*/  @P0 BREAK.RELIABLE B2 ;  /* 0x0000000000020942 */ /* 0x000fea0003800100 */
[----:B--2---:R-:W-:Y:S01]  /*02b0*/  FADD R6, R6, R9 ;  /* 0x0000000906067221 */ /* 0x004fe20000000000 */
[----:B------:R-:W-:Y:S06]  /*02c0*/  @P0 BRA `(.L_x_50) ;  /* 0x0000000000100947 */ /* 0x000fec0003800000 */
.L_x_49:
[----:B------:R-:W-:Y:S05]  /*02d0*/  BSYNC.RELIABLE B2 ;  /* 0x0000000000027941 */ /* 0x000fea0003800100 */
.L_x_48:
[----:B------:R-:W2:Y:S01]  /*02e0*/  LDG.E R5, desc[UR4][R2.64+0x1000] ;  /* 0x0010000402057981 */ /* 0x000ea2000c1e1900 */
[----:B------:R-:W-:Y:S01]  /*02f0*/  IADD3 R0, PT, PT, R0, 0x1, RZ ;  /* 0x0000000100007810 */ /* 0x000fe20007ffe0ff */
[----:B--2---:R-:W-:-:S07]  /*0300*/  FADD R6, R5, R6 ;  /* 0x0000000605067221 */ /* 0x004fce0000000000 */
.L_x_50:
[----:B------:R-:W-:Y:S05]  /*0310*/  BSYNC.RECONVERGENT B1 ;  /* 0x0000000000017941 */ /* 0x000fea0003800200 */
.L_x_47:
[----:B------:R-:W-:Y:S05]  /*0320*/  WARPSYNC.ALL ;  /* 0x0000000000007948 */ /* 0x000fea0003800000 */
[----:B------:R-:W2:Y:S01]  /*0330*/  LDG.E R2, desc[UR4][R2.64] ;  /* 0x0000000402027981 */ /* 0x000ea2000c1e1900 */
[----:B------:R-:W0:Y:S01]  /*0340*/  LDC.64 R4, c[0x0][0x380] ;  /* 0x0000e000ff047b82 */ /* 0x000e220000000a00 */
[----:B------:R-:W-:Y:S01]  /*0350*/  I2FP.F32.U32 R9, R0 ;  /* 0x0000000000097245 */ /* 0x000fe20000201000 */
[----:B0-----:R-:W-:-:S04]  /*0360*/  IMAD.WIDE R4, R7, 0x4, R4 ;  /* 0x0000000407047825 */ /* 0x001fc800078e0204 */
[----:B--2---:R-:W-:-:S04]  /*0370*/  FFMA R9, R9, -R2, R6 ;  /* 0x8000000209097223 */ /* 0x004fc80000000006 */
[----:B------:R-:W-:-:S05]  /*0380*/  FFMA R9, R9, 0.010000000707805156708, R2 ;  /* 0x3c23d70b09097823 */ /* 0x000fca0000000002 */
[----:B------:R-:W-:Y:S01]  /*0390*/  STG.E desc[UR4][R4.64], R9 ;  /* 0x0000000904007986 */ /* 0x000fe2000c101904 */
[----:B------:R-:W-:Y:S05]  /*03a0*/  EXIT ;  /* 0x000000000000794d */ /* 0x000fea0003800000 */
.L_x_51:
        /* <DEDUP_REMOVED lines=13> */
.L_x_84:


//--------------------- .text._Z13kernel_advectPfS_S_S_ --------------------------
	.section	.text._Z13kernel_advectPfS_S_S_,"ax",@progbits
	.align	128
        .global         _Z13kernel_advectPfS_S_S_
        .type           _Z13kernel_advectPfS_S_S_,@function
        .size           _Z13kernel_advectPfS_S_S_,(.L_x_78 - _Z13kernel_advectPfS_S_S_)
        .other          _Z13kernel_advectPfS_S_S_,@"STO_CUDA_ENTRY STV_DEFAULT"
_Z13kernel_advectPfS_S_S_:
.text._Z13kernel_advectPfS_S_S_:
[----:B------:R-:W0:Y:S01]  /*0000*/  LDC R1, c[0x0][0x37c] ;  /* 0x0000df00ff017b82 */ /* 0x000e220000000800 */
[----:B------:R-:W1:Y:S01]  /*0010*/  S2R R5, SR_TID.Y ;  /* 0x0000000000057919 */ /* 0x000e620000002200 */
[----:B------:R-:W2:Y:S06]  /*0020*/  LDCU UR5, c[0x0][0x2fc] ;  /* 0x00005f80ff0577ac */ /* 0x000eac0008000800 */
[----:B------:R-:W3:Y:S01]  /*0030*/  LDC R7, c[0x0][0x360] ;  /* 0x0000d800ff077b82 */ /* 0x000ee20000000800 */
[----:B0-----:R-:W-:Y:S01]  /*0040*/  VIADD R1, R1, 0xfffffff0 ;  /* 0xfffffff001017836 */ /* 0x001fe20000000000 */
[----:B------:R-:W3:Y:S01]  /*0050*/  S2R R4, SR_TID.X ;  /* 0x0000000000047919 */ /* 0x000ee20000002100 */
[----:B------:R-:W0:Y:S05]  /*0060*/  LDCU UR4, c[0x0][0x2f8] ;  /* 0x00005f00ff0477ac */ /* 0x000e2a0008000800 */
[----:B------:R-:W1:Y:S08]  /*0070*/  S2UR UR7, SR_CTAID.Y ;  /* 0x00000000000779c3 */ /* 0x000e700000002600 */
[----:B------:R-:W1:Y:S01]  /*0080*/  LDC R0, c[0x0][0x364] ;  /* 0x0000d900ff007b82 */ /* 0x000e620000000800 */
[----:B0-----:R-:W-:-:S07]  /*0090*/  IADD3 R2, P1, PT, R1, UR4, RZ ;  /* 0x0000000401027c10 */ /* 0x001fce000ff3e0ff */
[----:B------:R-:W3:Y:S01]  /*00a0*/  S2UR UR6, SR_CTAID.X ;  /* 0x00000000000679c3 */ /* 0x000ee20000002500 */
[----:B--2---:R-:W-:Y:S02]  /*00b0*/  IMAD.X R22, RZ, RZ, UR5, P1 ;  /* 0x00000005ff167e24 */ /* 0x004fe400088e06ff */
[----:B-1----:R-:W-:-:S05]  /*00c0*/  IMAD R3, R0, UR7, R5 ;  /* 0x0000000700037c24 */ /* 0x002fca000f8e0205 */
[----:B------:R-:W-:Y:S01]  /*00d0*/  ISETP.GT.U32.AND P0, PT, R3, 0x3ff, PT ;  /* 0x000003ff0300780c */ /* 0x000fe20003f04070 */
[----:B---3--:R-:W-:-:S05]  /*00e0*/  IMAD R0, R7, UR6, R4 ;  /* 0x0000000607007c24 */ /* 0x008fca000f8e0204 */
[----:B------:R-:W-:-:S13]  /*00f0*/  ISETP.GT.OR P0, PT, R0, 0x3ff, P0 ;  /* 0x000003ff0000780c */ /* 0x000fda0000704670 */
[----:B------:R-:W-:Y:S05]  /*0100*/  @P0 EXIT ;  /* 0x000000000000094d */ /* 0x000fea0003800000 */
[----:B------:R-:W0:Y:S01]  /*0110*/  LDC.64 R8, c[0x0][0x390] ;  /* 0x0000e400ff087b82 */ /* 0x000e220000000a00 */
[----:B------:R-:W1:Y:S01]  /*0120*/  LDCU.64 UR36, c[0x0][0x358] ;  /* 0x00006b00ff2477ac */ /* 0x000e620008000a00 */
[----:B------:R-:W-:-:S06]  /*0130*/  IMAD R26, R3, 0x400, R0 ;  /* 0x00000400031a7824 */ /* 0x000fcc00078e0200 */
[----:B------:R-:W2:Y:S01]  /*0140*/  LDC.64 R10, c[0x0][0x398] ;  /* 0x0000e600ff0a7b82 */ /* 0x000ea20000000a00 */
[----:B0-----:R-:W-:-:S06]  /*0150*/  IMAD.WIDE R8, R26, 0x4, R8 ;  /* 0x000000041a087825 */ /* 0x001fcc00078e0208 */
[----:B-1----:R-:W3:Y:S01]  /*0160*/  LDG.E R8, desc[UR36][R8.64] ;  /* 0x0000002408087981 */ /* 0x002ee2000c1e1900 */
[----:B--2---:R-:W-:-:S06]  /*0170*/  IMAD.WIDE R10, R26, 0x4, R10 ;  /* 0x000000041a0a7825 */ /* 0x004fcc00078e020a */
[----:B------:R-:W2:Y:S01]  /*0180*/  LDG.E R10, desc[UR36][R10.64] ;  /* 0x000000240a0a7981 */ /* 0x000ea2000c1e1900 */
[----:B------:R-:W-:Y:S01]  /*0190*/  HFMA2 R6, -RZ, RZ, 1.44921875, -19.203125 ;  /* 0x3dcccccdff067431 */ /* 0x000fe200000001ff */
[----:B------:R-:W-:Y:S01]  /*01a0*/  I2FP.F32.S32 R19, R0 ;  /* 0x0000000000137245 */ /* 0x000fe20000201400 */
[----:B------:R-:W-:Y:S01]  /*01b0*/  IMAD.MOV.U32 R12, RZ, RZ, 0x41200000 ;  /* 0x41200000ff0c7424 */ /* 0x000fe200078e00ff */
[----:B------:R-:W-:Y:S01]  /*01c0*/  I2FP.F32.U32 R18, R3 ;  /* 0x0000000300127245 */ /* 0x000fe20000201000 */
[----:B------:R-:W-:Y:S02]  /*01d0*/  BSSY.RECONVERGENT B0, `(.L_x_52) ;  /* 0x0000010000007945 */ /* 0x000fe40003800200 */
[----:B------:R-:W-:Y:S01]  /*01e0*/  FFMA R7, R12, -R6, 1 ;  /* 0x3f8000000c077423 */ /* 0x000fe20000000806 */
[----:B---3--:R-:W-:-:S04]  /*01f0*/  FMUL R0, R8, 0.10000000149011611938 ;  /* 0x3dcccccd08007820 */ /* 0x008fc80000400000 */
[----:B------:R-:W-:Y:S01]  /*0200*/  FFMA R19, R19, 0.10000000149011611938, -R0 ;  /* 0x3dcccccd13137823 */ /* 0x000fe20000000800 */
[----:B------:R-:W-:-:S03]  /*0210*/  FFMA R0, R7, R12, 10 ;  /* 0x4120000007007423 */ /* 0x000fc6000000000c */
[----:B------:R-:W0:Y:S01]  /*0220*/  FCHK P0, R19, 0.10000000149011611938 ;  /* 0x3dcccccd13007902 */ /* 0x000e220000000000 */
[----:B------:R-:W-:Y:S01]  /*0230*/  FFMA R7, R19, R0, RZ ;  /* 0x0000000013077223 */ /* 0x000fe200000000ff */
[----:B--2---:R-:W-:-:S03]  /*0240*/  FMUL R3, R10, 0.10000000149011611938 ;  /* 0x3dcccccd0a037820 */ /* 0x004fc60000400000 */
[----:B------:R-:W-:Y:S01]  /*0250*/  FFMA R8, R7, -0.10000000149011611938, R19 ;  /* 0xbdcccccd07087823 */ /* 0x000fe20000000013 */
[----:B------:R-:W-:-:S03]  /*0260*/  FFMA R18, R18, 0.10000000149011611938, -R3 ;  /* 0x3dcccccd12127823 */ /* 0x000fc60000000803 */
[----:B------:R-:W-:Y:S01]  /*0270*/  FFMA R7, R0, R8, R7 ;  /* 0x0000000800077223 */ /* 0x000fe20000000007 */
[----:B0-----:R-:W-:Y:S06]  /*0280*/  @!P0 BRA `(.L_x_53) ;  /* 0x0000000000108947 */ /* 0x001fec0003800000 */
[----:B------:R-:W-:Y:S01]  /*0290*/  IMAD.MOV.U32 R3, RZ, RZ, R19 ;  /* 0x000000ffff037224 */ /* 0x000fe200078e0013 */
[----:B------:R-:W-:-:S07]  /*02a0*/  MOV R8, 0x2c0 ;  /* 0x000002c000087802 */ /* 0x000fce0000000f00 */
[----:B------:R-:W-:Y:S05]  /*02b0*/  CALL.REL.NOINC `($__internal_2_$__cuda_sm3x_div_rn_noftz_f32_slowpath) ;  /* 0x0000000400787944 */ /* 0x000fea0003c00000 */
[----:B------:R-:W-:-:S07]  /*02c0*/  IMAD.MOV.U32 R7, RZ, RZ, R0 ;  /* 0x000000ffff077224 */ /* 0x000fce00078e0000 */
.L_x_53:
[----:B------:R-:W-:Y:S05]  /*02d0*/  BSYNC.RECONVERGENT B0 ;  /* 0x0000000000007941 */ /* 0x000fea0003800200 */
.L_x_52:
[----:B------:R-:W-:Y:S01]  /*02e0*/  IMAD.MOV.U32 R3, RZ, RZ, 0x41200000 ;  /* 0x41200000ff037424 */ /* 0x000fe200078e00ff */
[----:B------:R-:W0:Y:S01]  /*02f0*/  F2I.TRUNC.NTZ R0, R7 ;  /* 0x0000000700007305 */ /* 0x000e22000020f100 */
[----:B------:R-:W-:Y:S02]  /*0300*/  BSSY.RECONVERGENT B0, `(.L_x_54) ;  /* 0x000000e000007945 */ /* 0x000fe40003800200 */
[----:B------:R-:W-:-:S04]  /*0310*/  FFMA R8, R3, -R6, 1 ;  /* 0x3f80000003087423 */ /* 0x000fc80000000806 */
[----:B------:R-:W-:Y:S01]  /*0320*/  FFMA R10, R8, R3, 10 ;  /* 0x41200000080a7423 */ /* 0x000fe20000000003 */
[----:B------:R-:W1:Y:S03]  /*0330*/  FCHK P0, R18, 0.10000000149011611938 ;  /* 0x3dcccccd12007902 */ /* 0x000e660000000000 */
[----:B------:R-:W-:Y:S01]  /*0340*/  FFMA R3, R18, R10, RZ ;  /* 0x0000000a12037223 */ /* 0x000fe200000000ff */
[----:B0-----:R-:W-:-:S03]  /*0350*/  VIMNMX R0, PT, PT, RZ, R0, !PT ;  /* 0x00000000ff007248 */ /* 0x001fc60007fe0100 */
[----:B------:R-:W-:Y:S01]  /*0360*/  FFMA R8, R3, -0.10000000149011611938, R18 ;  /* 0xbdcccccd03087823 */ /* 0x000fe20000000012 */
[----:B------:R-:W-:-:S03]  /*0370*/  VIMNMX R16, PT, PT, R0, 0x3ff, PT ;  /* 0x000003ff00107848 */ /* 0x000fc60003fe0100 */
[----:B------:R-:W-:Y:S01]  /*0380*/  FFMA R3, R10, R8, R3 ;  /* 0x000000080a037223 */ /* 0x000fe20000000003 */
[----:B-1----:R-:W-:Y:S06]  /*0390*/  @!P0 BRA `(.L_x_55) ;  /* 0x0000000000108947 */ /* 0x002fec0003800000 */
[----:B------:R-:W-:Y:S01]  /*03a0*/  IMAD.MOV.U32 R3, RZ, RZ, R18 ;  /* 0x000000ffff037224 */ /* 0x000fe200078e0012 */
[----:B------:R-:W-:-:S07]  /*03b0*/  MOV R8, 0x3d0 ;  /* 0x000003d000087802 */ /* 0x000fce0000000f00 */
[----:B------:R-:W-:Y:S05]  /*03c0*/  CALL.REL.NOINC `($__internal_2_$__cuda_sm3x_div_rn_noftz_f32_slowpath) ;  /* 0x0000000400347944 */ /* 0x000fea0003c00000 */
[----:B------:R-:W-:-:S07]  /*03d0*/  MOV R3, R0 ;  /* 0x0000000000037202 */ /* 0x000fce0000000f00 */
.L_x_55:
[----:B------:R-:W-:Y:S05]  /*03e0*/  BSYNC.RECONVERGENT B0 ;  /* 0x0000000000007941 */ /* 0x000fea0003800200 */
.L_x_54:
[----:B------:R-:W0:Y:S01]  /*03f0*/  F2I.TRUNC.NTZ R0, R3 ;  /* 0x0000000300007305 */ /* 0x000e22000020f100 */
[----:B------:R-:W-:Y:S01]  /*0400*/  LOP3.LUT P2, RZ, R4, R5, RZ, 0xfc, !PT ;  /* 0x0000000504ff7212 */ /* 0x000fe2000784fcff */
[----:B------:R-:W-:Y:S01]  /*0410*/  BSSY.RECONVERGENT B6, `(.L_x_56) ;  /* 0x0000032000067945 */ /* 0x000fe20003800200 */
[----:B0-----:R-:W-:-:S04]  /*0420*/  VIMNMX R0, PT, PT, RZ, R0, !PT ;  /* 0x00000000ff007248 */ /* 0x001fc80007fe0100 */
[----:B------:R-:W-:Y:S02]  /*0430*/  VIMNMX R17, PT, PT, R0, 0x3ff, PT ;  /* 0x000003ff00117848 */ /* 0x000fe40003fe0100 */
[----:B------:R-:W-:Y:S02]  /*0440*/  I2FP.F32.U32 R0, R16 ;  /* 0x0000001000007245 */ /* 0x000fe40000201000 */
[----:B------:R-:W-:Y:S02]  /*0450*/  I2FP.F32.U32 R8, R17 ;  /* 0x0000001100087245 */ /* 0x000fe40000201000 */
[----:B------:R-:W-:Y:S01]  /*0460*/  FSETP.GEU.AND P3, PT, R7, R0, PT ;  /* 0x000000000700720b */ /* 0x000fe20003f6e000 */
[----:B------:R-:W-:Y:S01]  /*0470*/  FADD R6, -R0, R7 ;  /* 0x0000000700067221 */ /* 0x000fe20000000100 */
[----:B------:R-:W-:Y:S01]  /*0480*/  FSETP.GEU.AND P4, PT, R3, R8, PT ;  /* 0x000000080300720b */ /* 0x000fe20003f8e000 */
[----:B------:R-:W-:-:S03]  /*0490*/  FADD R9, -R8, R3 ;  /* 0x0000000308097221 */ /* 0x000fc60000000100 */
[C---:B------:R-:W-:Y:S02]  /*04a0*/  FSETP.GT.AND P0, PT, R6.reuse, 1, PT ;  /* 0x3f8000000600780b */ /* 0x040fe40003f04000 */
[C---:B------:R-:W-:Y:S02]  /*04b0*/  FSETP.GT.AND P1, PT, R9.reuse, 1, PT ;  /* 0x3f8000000900780b */ /* 0x040fe40003f24000 */
[----:B------:R-:W-:Y:S02]  /*04c0*/  FSEL R23, R6, RZ, P3 ;  /* 0x000000ff06177208 */ /* 0x000fe40001800000 */
[----:B------:R-:W-:Y:S02]  /*04d0*/  FSEL R24, R9, RZ, P4 ;  /* 0x000000ff09187208 */ /* 0x000fe40002000000 */
[----:B------:R-:W-:Y:S02]  /*04e0*/  FSEL R23, R23, 1, !P0 ;  /* 0x3f80000017177808 */ /* 0x000fe40004000000 */
[----:B------:R-:W-:Y:S01]  /*04f0*/  FSEL R24, R24, 1, !P1 ;  /* 0x3f80000018187808 */ /* 0x000fe20004800000 */
[----:B------:R-:W-:Y:S06]  /*0500*/  @P2 BRA `(.L_x_57) ;  /* 0x0000000000882947 */ /* 0x000fec0003800000 */
[----:B------:R-:W-:Y:S01]  /*0510*/  F2F.F64.F32 R8, R23 ;  /* 0x0000001700087310 */ /* 0x000fe20000201800 */
[----:B------:R-:W-:Y:S01]  /*0520*/  MOV R25, 0x18 ;  /* 0x0000001800197802 */ /* 0x000fe20000000f00 */
[----:B------:R-:W0:Y:S01]  /*0530*/  LDCU.64 UR4, c[0x4][URZ] ;  /* 0x01000000ff0477ac */ /* 0x000e220008000a00 */
[----:B------:R-:W-:Y:S02]  /*0540*/  IMAD.MOV.U32 R6, RZ, RZ, R2 ;  /* 0x000000ffff067224 */ /* 0x000fe400078e0002 */
[----:B------:R1:W2:Y:S01]  /*0550*/  LDC.64 R12, c[0x4][R25] ;  /* 0x01000000190c7b82 */ /* 0x0002a20000000a00 */
[----:B------:R-:W-:Y:S02]  /*0560*/  IMAD.MOV.U32 R7, RZ, RZ, R22 ;  /* 0x000000ffff077224 */ /* 0x000fe400078e0016 */
[----:B------:R-:W3:Y:S01]  /*0570*/  F2F.F64.F32 R10, R24 ;  /* 0x00000018000a7310 */ /* 0x000ee20000201800 */
[----:B0-----:R-:W-:Y:S02]  /*0580*/  IMAD.U32 R4, RZ, RZ, UR4 ;  /* 0x00000004ff047e24 */ /* 0x001fe4000f8e00ff */
[----:B------:R-:W-:Y:S01]  /*0590*/  IMAD.U32 R5, RZ, RZ, UR5 ;  /* 0x00000005ff057e24 */ /* 0x000fe2000f8e00ff */
[----:B---3--:R1:W-:Y:S06]  /*05a0*/  STL.128 [R1], R8 ;  /* 0x0000000801007387 */ /* 0x0083ec0000100c00 */
[----:B------:R-:W-:-:S07]  /*05b0*/  LEPC R20, `(.L_x_58) ;  /* 0x000000001014794e */ /* 0x000fce0000000000 */
[----:B-12---:R-:W-:Y:S05]  /*05c0*/  CALL.ABS.NOINC R12 ;  /* 0x000000000c007343 */ /* 0x006fea0003c00000 */
.L_x_58:
[----:B------:R-:W-:Y:S01]  /*05d0*/  F2F.F64.F32 R8, R19 ;  /* 0x0000001300087310 */ /* 0x000fe20000201800 */
[----:B------:R0:W1:Y:S01]  /*05e0*/  LDC.64 R12, c[0x4][R25] ;  /* 0x01000000190c7b82 */ /* 0x0000620000000a00 */
[----:B------:R-:W2:Y:S01]  /*05f0*/  LDCU.64 UR4, c[0x4][0x8] ;  /* 0x01000100ff0477ac */ /* 0x000ea20008000a00 */
[----:B------:R-:W-:Y:S02]  /*0600*/  IMAD.MOV.U32 R6, RZ, RZ, R2 ;  /* 0x000000ffff067224 */ /* 0x000fe400078e0002 */
[----:B------:R-:W-:-:S03]  /*0610*/  IMAD.MOV.U32 R7, RZ, RZ, R22 ;  /* 0x000000ffff077224 */ /* 0x000fc600078e0016 */
[----:B------:R-:W3:Y:S01]  /*0620*/  F2F.F64.F32 R10, R18 ;  /* 0x00000012000a7310 */ /* 0x000ee20000201800 */
[----:B--2---:R-:W-:Y:S01]  /*0630*/  MOV R4, UR4 ;  /* 0x0000000400047c02 */ /* 0x004fe20008000f00 */
[----:B------:R-:W-:Y:S01]  /*0640*/  IMAD.U32 R5, RZ, RZ, UR5 ;  /* 0x00000005ff057e24 */ /* 0x000fe2000f8e00ff */
[----:B---3--:R0:W-:Y:S06]  /*0650*/  STL.128 [R1], R8 ;  /* 0x0000000801007387 */ /* 0x0081ec0000100c00 */
[----:B------:R-:W-:-:S07]  /*0660*/  LEPC R20, `(.L_x_59) ;  /* 0x000000001014794e */ /* 0x000fce0000000000 */
[----:B01----:R-:W-:Y:S05]  /*0670*/  CALL.ABS.NOINC R12 ;  /* 0x000000000c007343 */ /* 0x003fea0003c00000 */
.L_x_59:
[----:B------:R-:W-:Y:S01]  /*0680*/  VIADD R19, R17, 0x1 ;  /* 0x0000000111137836 */ /* 0x000fe20000000000 */
[----:B------:R-:W-:Y:S01]  /*0690*/  IADD3 R18, PT, PT, R16, 0x1, RZ ;  /* 0x0000000110127810 */ /* 0x000fe20007ffe0ff */
[----:B------:R0:W1:Y:S01]  /*06a0*/  LDC.64 R8, c[0x4][R25] ;  /* 0x0100000019087b82 */ /* 0x0000620000000a00 */
[----:B------:R-:W2:Y:S01]  /*06b0*/  LDCU.64 UR4, c[0x4][0x10] ;  /* 0x01000200ff0477ac */ /* 0x000ea20008000a00 */
[----:B------:R-:W-:Y:S02]  /*06c0*/  IMAD.MOV.U32 R6, RZ, RZ, R2 ;  /* 0x000000ffff067224 */ /* 0x000fe400078e0002 */
[----:B------:R0:W-:Y:S01]  /*06d0*/  STL.128 [R1], R16 ;  /* 0x0000001001007387 */ /* 0x0001e20000100c00 */
[----:B------:R-:W-:Y:S02]  /*06e0*/  IMAD.MOV.U32 R7, RZ, RZ, R22 ;  /* 0x000000ffff077224 */ /* 0x000fe400078e0016 */
[----:B--2---:R-:W-:Y:S02]  /*06f0*/  IMAD.U32 R4, RZ, RZ, UR4 ;  /* 0x00000004ff047e24 */ /* 0x004fe4000f8e00ff */
[----:B0-----:R-:W-:-:S07]  /*0700*/  IMAD.U32 R5, RZ, RZ, UR5 ;  /* 0x00000005ff057e24 */ /* 0x001fce000f8e00ff */
[----:B------:R-:W-:-:S07]  /*0710*/  LEPC R20, `(.L_x_57) ;  /* 0x000000001014794e */ /* 0x000fce0000000000 */
[----:B-1----:R-:W-:Y:S05]  /*0720*/  CALL.ABS.NOINC R8 ;  /* 0x0000000008007343 */ /* 0x002fea0003c00000 */
.L_x_57:
[----:B------:R-:W-:Y:S05]  /*0730*/  BSYNC.RECONVERGENT B6 ;  /* 0x0000000000067941 */ /* 0x000fea0003800200 */
.L_x_56:
[----:B------:R-:W0:Y:S01]  /*0740*/  LDC.64 R4, c[0x0][0x388] ;  /* 0x0000e200ff047b82 */ /* 0x000e220000000a00 */
[----:B------:R-:W-:-:S04]  /*0750*/  SHF.L.U32 R17, R17, 0xa, RZ ;  /* 0x0000000a11117819 */ /* 0x000fc800000006ff */
[----:B------:R-:W-:-:S03]  /*0760*/  LOP3.LUT R17, R17, R16, RZ, 0xfc, !PT ;  /* 0x0000001011117212 */ /* 0x000fc600078efcff */
[----:B------:R-:W1:Y:S02]  /*0770*/  LDC.64 R2, c[0x0][0x380] ;  /* 0x0000e000ff027b82 */ /* 0x000e640000000a00 */
[----:B0-----:R-:W-:-:S05]  /*0780*/  IMAD.WIDE.U32 R4, R17, 0x4, R4 ;  /* 0x0000000411047825 */ /* 0x001fca00078e0004 */
[----:B------:R-:W2:Y:S04]  /*0790*/  LDG.E R11, desc[UR36][R4.64+0x4] ;  /* 0x00000424040b7981 */ /* 0x000ea8000c1e1900 */
[----:B------:R-:W3:Y:S04]  /*07a0*/  LDG.E R9, desc[UR36][R4.64] ;  /* 0x0000002404097981 */ /* 0x000ee8000c1e1900 */
[----:B------:R-:W4:Y:S04]  /*07b0*/  LDG.E R8, desc[UR36][R4.64+0x1000] ;  /* 0x0010002404087981 */ /* 0x000f28000c1e1900 */
[----:B------:R-:W5:Y:S01]  /*07c0*/  LDG.E R10, desc[UR36][R4.64+0x1004] ;  /* 0x00100424040a7981 */ /* 0x000f62000c1e1900 */
[----:B------:R-:W-:Y:S01]  /*07d0*/  FADD R0, -R24, 1 ;  /* 0x3f80000018007421 */ /* 0x000fe20000000100 */
[----:B------:R-:W-:Y:S01]  /*07e0*/  FADD R7, -R23, 1 ;  /* 0x3f80000017077421 */ /* 0x000fe20000000100 */
[----:B-1----:R-:W-:-:S04]  /*07f0*/  IMAD.WIDE R2, R26, 0x4, R2 ;  /* 0x000000041a027825 */ /* 0x002fc800078e0202 */
[-C--:B------:R-:W-:Y:S01]  /*0800*/  FMUL R6, R23, R0.reuse ;  /* 0x0000000017067220 */ /* 0x080fe20000400000 */
[----:B------:R-:W-:Y:S01]  /*0810*/  FMUL R0, R7, R0 ;  /* 0x0000000007007220 */ /* 0x000fe20000400000 */
[----:B------:R-:W-:Y:S01]  /*0820*/  FMUL R7, R24, R7 ;  /* 0x0000000718077220 */ /* 0x000fe20000400000 */
[----:B------:R-:W-:Y:S01]  /*0830*/  FMUL R23, R23, R24 ;  /* 0x0000001817177220 */ /* 0x000fe20000400000 */
[----:B--2---:R-:W-:-:S04]  /*0840*/  FMUL R11, R6, R11 ;  /* 0x0000000b060b7220 */ /* 0x004fc80000400000 */
[----:B---3--:R-:W-:-:S04]  /*0850*/  FFMA R0, R0, R9, R11 ;  /* 0x0000000900007223 */ /* 0x008fc8000000000b */
[----:B----4-:R-:W-:-:S04]  /*0860*/  FFMA R0, R7, R8, R0 ;  /* 0x0000000807007223 */ /* 0x010fc80000000000 */
[----:B-----5:R-:W-:-:S05]  /*0870*/  FFMA R23, R23, R10, R0 ;  /* 0x0000000a17177223 */ /* 0x020fca0000000000 */
[----:B------:R-:W-:Y:S01]  /*0880*/  STG.E desc[UR36][R2.64], R23 ;  /* 0x0000001702007986 */ /* 0x000fe2000c101924 */
[----:B------:R-:W-:Y:S05]  /*0890*/  EXIT ;  /* 0x000000000000794d */ /* 0x000fea0003800000 */
        .weak           $__internal_2_$__cuda_sm3x_div_rn_noftz_f32_slowpath
        .type           $__internal_2_$__cuda_sm3x_div_rn_noftz_f32_slowpath,@function
        .size           $__internal_2_$__cuda_sm3x_div_rn_noftz_f32_slowpath,(.L_x_78 - $__internal_2_$__cuda_sm3x_div_rn_noftz_f32_slowpath)
$__internal_2_$__cuda_sm3x_div_rn_noftz_f32_slowpath:
        /* <DEDUP_REMOVED lines=36> */
.L_x_61:
[----:B------:R-:W-:Y:S01]  /*0ae0*/  LEA R11, R10, 0xc0800000, 0x17 ;  /* 0xc08000000a0b7811 */ /* 0x000fe200078eb8ff */
[----:B------:R-:W-:Y:S04]  /*0af0*/  BSSY.RECONVERGENT B2, `(.L_x_66) ;  /* 0x0000036000027945 */ /* 0x000fe80003800200 */
[----:B------:R-:W-:Y:S02]  /*0b00*/  IMAD.IADD R12, R12, 0x1, -R11 ;  /* 0x000000010c0c7824 */ /* 0x000fe400078e0a0b */
[----:B------:R-:W-:Y:S02]  /*0b10*/  VIADD R11, R14, 0xffffff81 ;  /* 0xffffff810e0b7836 */ /* 0x000fe40000000000 */
[----:B------:R0:W1:Y:S01]  /*0b20*/  MUFU.RCP R13, R12 ;  /* 0x0000000c000d7308 */ /* 0x0000620000001000 */
[----:B------:R-:W-:Y:S01]  /*0b30*/  FADD.FTZ R15, -R12, -RZ ;  /* 0x800000ff0c0f7221 */ /* 0x000fe20000010100 */
[C---:B------:R-:W-:Y:S01]  /*0b40*/  IMAD R0, R11.reuse, -0x800000, R3 ;  /* 0xff8000000b007824 */ /* 0x040fe200078e0203 */
[----:B0-----:R-:W-:-:S05]  /*0b50*/  IADD3 R12, PT, PT, R11, 0x7f, -R10 ;  /* 0x0000007f0b0c7810 */ /* 0x001fca0007ffe80a */
[----:B------:R-:W-:Y:S02]  /*0b60*/  IMAD.IADD R9, R12, 0x1, R9 ;  /* 0x000000010c097824 */ /* 0x000fe400078e0209 */
[----:B-1----:R-:W-:-:S04]  /*0b70*/  FFMA R14, R13, R15, 1 ;  /* 0x3f8000000d0e7423 */ /* 0x002fc8000000000f */
[----:B------:R-:W-:-:S04]  /*0b80*/  FFMA R3, R13, R14, R13 ;  /* 0x0000000e0d037223 */ /* 0x000fc8000000000d */
[----:B------:R-:W-:-:S04]  /*0b90*/  FFMA R14, R0, R3, RZ ;  /* 0x00000003000e7223 */ /* 0x000fc800000000ff */
[----:B------:R-:W-:-:S04]  /*0ba0*/  FFMA R13, R15, R14, R0 ;  /* 0x0000000e0f0d7223 */ /* 0x000fc80000000000 */
[----:B------:R-:W-:-:S04]  /*0bb0*/  FFMA R14, R3, R13, R14 ;  /* 0x0000000d030e7223 */ /* 0x000fc8000000000e */
[----:B------:R-:W-:-:S04]  /*0bc0*/  FFMA R15, R15, R14, R0 ;  /* 0x0000000e0f0f7223 */ /* 0x000fc80000000000 */
[----:B------:R-:W-:-:S05]  /*0bd0*/  FFMA R0, R3, R15, R14 ;  /* 0x0000000f03007223 */ /* 0x000fca000000000e */
[----:B------:R-:W-:-:S04]  /*0be0*/  SHF.R.U32.HI R10, RZ, 0x17, R0 ;  /* 0x00000017ff0a7819 */ /* 0x000fc80000011600 */
[----:B------:R-:W-:-:S04]  /*0bf0*/  LOP3.LUT R10, R10, 0xff, RZ, 0xc0, !PT ;  /* 0x000000ff0a0a7812 */ /* 0x000fc800078ec0ff */
[----:B------:R-:W-:-:S05]  /*0c00*/  IADD3 R13, PT, PT, R10, R9, RZ ;  /* 0x000000090a0d7210 */ /* 0x000fca0007ffe0ff */
        /* <DEDUP_REMOVED lines=10> */
[-CC-:B------:R-:W-:Y:S01]  /*0cb0*/  FFMA.RZ R9, R3, R15.reuse, R14.reuse ;  /* 0x0000000f03097223 */ /* 0x180fe2000000c00e */
[----:B------:R-:W-:Y:S02]  /*0cc0*/  VIADD R12, R13, 0x20 ;  /* 0x000000200d0c7836 */ /* 0x000fe40000000000 */
[-CC-:B------:R-:W-:Y:S01]  /*0cd0*/  FFMA.RM R10, R3, R15.reuse, R14.reuse ;  /* 0x0000000f030a7223 */ /* 0x180fe2000000400e */
[----:B------:R-:W-:Y:S02]  /*0ce0*/  ISETP.NE.AND P2, PT, R13, RZ, PT ;  /* 0x000000ff0d00720c */ /* 0x000fe40003f45270 */
[----:B------:R-:W-:Y:S01]  /*0cf0*/  LOP3.LUT R11, R9, 0x7fffff, RZ, 0xc0, !PT ;  /* 0x007fffff090b7812 */ /* 0x000fe200078ec0ff */
[----:B------:R-:W-:Y:S01]  /*0d00*/  FFMA.RP R9, R3, R15, R14 ;  /* 0x0000000f03097223 */ /* 0x000fe2000000800e */
[----:B------:R-:W-:Y:S01]  /*0d10*/  IMAD.MOV R3, RZ, RZ, -R13 ;  /* 0x000000ffff037224 */ /* 0x000fe200078e0a0d */
[----:B------:R-:W-:Y:S02]  /*0d20*/  ISETP.NE.AND P1, PT, R13, RZ, PT ;  /* 0x000000ff0d00720c */ /* 0x000fe40003f25270 */
        /* <DEDUP_REMOVED lines=10> */
[----:B------:R-:W-:-:S04]  /*0dd0*/  LOP3.LUT R3, R3, R10, RZ, 0xc0, !PT ;  /* 0x0000000a03037212 */ /* 0x000fc800078ec0ff */
[----:B------:R-:W-:-:S04]  /*0de0*/  IADD3 R3, PT, PT, R12, R3, RZ ;  /* 0x000000030c037210 */ /* 0x000fc80007ffe0ff */
[----:B------:R-:W-:Y:S01]  /*0df0*/  LOP3.LUT R0, R3, R0, RZ, 0xfc, !PT ;  /* 0x0000000003007212 */ /* 0x000fe200078efcff */
[----:B------:R-:W-:Y:S06]  /*0e00*/  BRA `(.L_x_69) ;  /* 0x0000000000107947 */ /* 0x000fec0003800000 */
.L_x_68:
[----:B------:R-:W-:-:S04]  /*0e10*/  LOP3.LUT R0, R0, 0x80000000, RZ, 0xc0, !PT ;  /* 0x8000000000007812 */ /* 0x000fc800078ec0ff */
[----:B------:R-:W-:Y:S01]  /*0e20*/  LOP3.LUT R0, R0, 0x7f800000, RZ, 0xfc, !PT ;  /* 0x7f80000000007812 */ /* 0x000fe200078efcff */
[----:B------:R-:W-:Y:S06]  /*0e30*/  BRA `(.L_x_69) ;  /* 0x0000000000047947 */ /* 0x000fec0003800000 */
.L_x_67:
[----:B------:R-:W-:-:S07]  /*0e40*/  IMAD R0, R9, 0x800000, R0 ;  /* 0x0080000009007824 */ /* 0x000fce00078e0200 */
.L_x_69:
[----:B------:R-:W-:Y:S05]  /*0e50*/  BSYNC.RECONVERGENT B2 ;  /* 0x0000000000027941 */ /* 0x000fea0003800200 */
.L_x_66:
[----:B------:R-:W-:Y:S05]  /*0e60*/  BRA `(.L_x_70) ;  /* 0x0000000000207947 */ /* 0x000fea0003800000 */
.L_x_65:
[----:B------:R-:W-:-:S04]  /*0e70*/  LOP3.LUT R0, R12, 0x80000000, R3, 0x48, !PT ;  /* 0x800000000c007812 */ /* 0x000fc800078e4803 */
[----:B------:R-:W-:Y:S01]  /*0e80*/  LOP3.LUT R0, R0, 0x7f800000, RZ, 0xfc, !PT ;  /* 0x7f80000000007812 */ /* 0x000fe200078efcff */
[----:B------:R-:W-:Y:S06]  /*0e90*/  BRA `(.L_x_70) ;  /* 0x0000000000147947 */ /* 0x000fec0003800000 */
.L_x_64:
[----:B------:R-:W-:Y:S01]  /*0ea0*/  LOP3.LUT R0, R12, 0x80000000, R3, 0x48, !PT ;  /* 0x800000000c007812 */ /* 0x000fe200078e4803 */
[----:B------:R-:W-:Y:S06]  /*0eb0*/  BRA `(.L_x_70) ;  /* 0x00000000000c7947 */ /* 0x000fec0003800000 */
.L_x_63:
[----:B------:R-:W0:Y:S01]  /*0ec0*/  MUFU.RSQ R0, -QNAN ;  /* 0xffc0000000007908 */ /* 0x000e220000001400 */
[----:B------:R-:W-:Y:S05]  /*0ed0*/  BRA `(.L_x_70) ;  /* 0x0000000000047947 */ /* 0x000fea0003800000 */
.L_x_62:
[----:B------:R-:W-:-:S07]  /*0ee0*/  FADD.FTZ R0, R3, R0 ;  /* 0x0000000003007221 */ /* 0x000fce0000010000 */
.L_x_70:
[----:B------:R-:W-:Y:S05]  /*0ef0*/  BSYNC.RECONVERGENT B1 ;  /* 0x0000000000017941 */ /* 0x000fea0003800200 */
.L_x_60:
[----:B------:R-:W-:-:S04]  /*0f00*/  IMAD.MOV.U32 R9, RZ, RZ, 0x0 ;  /* 0x00000000ff097424 */ /* 0x000fc800078e00ff */
[----:B0-----:R-:W-:Y:S05]  /*0f10*/  RET.REL.NODEC R8 `(_Z13kernel_advectPfS_S_S_) ;  /* 0xfffffff008387950 */ /* 0x001fea0003c3ffff */
.L_x_71:
        /* <DEDUP_REMOVED lines=14> */
.L_x_78:


//--------------------- .text._Z19initializeVariablesPfS_S_S_S_S_S_S_S_S_S_S_S_S_Ph --------------------------
	.section	.text._Z19initializeVariablesPfS_S_S_S_S_S_S_S_S_S_S_S_S_Ph,"ax",@progbits
	.align	128
        .global         _Z19initializeVariablesPfS_S_S_S_S_S_S_S_S_S_S_S_S_Ph
        .type           _Z19initializeVariablesPfS_S_S_S_S_S_S_S_S_S_S_S_S_Ph,@function
        .size           _Z19initializeVariablesPfS_S_S_S_S_S_S_S_S_S_S_S_S_Ph,(.L_x_86 - _Z19initializeVariablesPfS_S_S_S_S_S_S_S_S_S_S_S_S_Ph)
        .other          _Z19initializeVariablesPfS_S_S_S_S_S_S_S_S_S_S_S_S_Ph,@"STO_CUDA_ENTRY STV_DEFAULT"
_Z19initializeVariablesPfS_S_S_S_S_S_S_S_S_S_S_S_S_Ph:
.text._Z19initializeVariablesPfS_S_S_S_S_S_S_S_S_S_S_S_S_Ph:
        /* <DEDUP_REMOVED lines=13> */
[----:B------:R-:W1:Y:S01]  /*00d0*/  LDCU.64 UR4, c[0x0][0x358] ;  /* 0x00006b00ff0477ac */ /* 0x000e620008000a00 */
[----:B------:R-:W-:Y:S01]  /*00e0*/  LEA R19, R0, R19, 0xa ;  /* 0x0000001300137211 */ /* 0x000fe200078e50ff */
[----:B------:R-:W-:Y:S01]  /*00f0*/  HFMA2 R0, -RZ, RZ, 2.5625, 0 ;  /* 0x41200000ff007431 */ /* 0x000fe200000001ff */
[----:B------:R-:W-:Y:S02]  /*0100*/  BSSY.RECONVERGENT B0, `(.L_x_72) ;  /* 0x0000037000007945 */ /* 0x000fe40003800200 */
[C---:B------:R-:W-:Y:S02]  /*0110*/  ISETP.GT.AND P0, PT, R19.reuse, 0x7ffff, PT ;  /* 0x0007ffff1300780c */ /* 0x040fe40003f04270 */
[----:B------:R-:W2:Y:S08]  /*0120*/  LDC.64 R22, c[0x0][0x388] ;  /* 0x0000e200ff167b82 */ /* 0x000eb00000000a00 */
[----:B------:R-:W3:Y:S08]  /*0130*/  LDC.64 R20, c[0x0][0x390] ;  /* 0x0000e400ff147b82 */ /* 0x000ef00000000a00 */
[----:B------:R-:W4:Y:S01]  /*0140*/  LDC.64 R2, c[0x0][0x398] ;  /* 0x0000e600ff027b82 */ /* 0x000f220000000a00 */
[----:B0-----:R-:W-:-:S05]  /*0150*/  IMAD.WIDE R24, R19, 0x4, R24 ;  /* 0x0000000413187825 */ /* 0x001fca00078e0218 */
[----:B-1----:R0:W-:Y:S02]  /*0160*/  STG.E desc[UR4][R24.64], R0 ;  /* 0x0000000018007986 */ /* 0x0021e4000c101904 */
[----:B------:R-:W1:Y:S01]  /*0170*/  LDC.64 R4, c[0x0][0x3a0] ;  /* 0x0000e800ff047b82 */ /* 0x000e620000000a00 */
[----:B--2---:R-:W-:-:S05]  /*0180*/  IMAD.WIDE R22, R19, 0x4, R22 ;  /* 0x0000000413167825 */ /* 0x004fca00078e0216 */
[----:B------:R0:W-:Y:S02]  /*0190*/  STG.E desc[UR4][R22.64], R0 ;  /* 0x0000000016007986 */ /* 0x0001e4000c101904 */
[----:B------:R-:W2:Y:S01]  /*01a0*/  LDC.64 R6, c[0x0][0x3b0] ;  /* 0x0000ec00ff067b82 */ /* 0x000ea20000000a00 */
[----:B---3--:R-:W-:-:S05]  /*01b0*/  IMAD.WIDE R20, R19, 0x4, R20 ;  /* 0x0000000413147825 */ /* 0x008fca00078e0214 */
[----:B------:R0:W-:Y:S02]  /*01c0*/  STG.E desc[UR4][R20.64], RZ ;  /* 0x000000ff14007986 */ /* 0x0001e4000c101904 */
[----:B------:R-:W3:Y:S01]  /*01d0*/  LDC.64 R8, c[0x0][0x3b8] ;  /* 0x0000ee00ff087b82 */ /* 0x000ee20000000a00 */
[----:B----4-:R-:W-:-:S05]  /*01e0*/  IMAD.WIDE R2, R19, 0x4, R2 ;  /* 0x0000000413027825 */ /* 0x010fca00078e0202 */
[----:B------:R0:W-:Y:S02]  /*01f0*/  STG.E desc[UR4][R2.64], R0 ;  /* 0x0000000002007986 */ /* 0x0001e4000c101904 */
[----:B------:R-:W4:Y:S01]  /*0200*/  LDC.64 R10, c[0x0][0x3a8] ;  /* 0x0000ea00ff0a7b82 */ /* 0x000f220000000a00 */
[----:B-1----:R-:W-:-:S05]  /*0210*/  IMAD.WIDE R4, R19, 0x4, R4 ;  /* 0x0000000413047825 */ /* 0x002fca00078e0204 */
[----:B------:R0:W-:Y:S02]  /*0220*/  STG.E desc[UR4][R4.64], R0 ;  /* 0x0000000004007986 */ /* 0x0001e4000c101904 */
[----:B------:R-:W1:Y:S01]  /*0230*/  LDC.64 R12, c[0x0][0x3c0] ;  /* 0x0000f000ff0c7b82 */ /* 0x000e620000000a00 */
[----:B--2---:R-:W-:-:S05]  /*0240*/  IMAD.WIDE R6, R19, 0x4, R6 ;  /* 0x0000000413067825 */ /* 0x004fca00078e0206 */
[----:B------:R0:W-:Y:S02]  /*0250*/  STG.E desc[UR4][R6.64], RZ ;  /* 0x000000ff06007986 */ /* 0x0001e4000c101904 */
[----:B------:R-:W2:Y:S01]  /*0260*/  LDC.64 R14, c[0x0][0x3c8] ;  /* 0x0000f200ff0e7b82 */ /* 0x000ea20000000a00 */
[----:B---3--:R-:W-:-:S05]  /*0270*/  IMAD.WIDE R8, R19, 0x4, R8 ;  /* 0x0000000413087825 */ /* 0x008fca00078e0208 */
[----:B------:R0:W-:Y:S02]  /*0280*/  STG.E desc[UR4][R8.64], RZ ;  /* 0x000000ff08007986 */ /* 0x0001e4000c101904 */
[----:B------:R-:W3:Y:S01]  /*0290*/  LDC.64 R16, c[0x0][0x3d0] ;  /* 0x0000f400ff107b82 */ /* 0x000ee20000000a00 */
[----:B----4-:R-:W-:-:S05]  /*02a0*/  IMAD.WIDE R10, R19, 0x4, R10 ;  /* 0x00000004130a7825 */ /* 0x010fca00078e020a */
[----:B------:R0:W-:Y:S01]  /*02b0*/  STG.E desc[UR4][R10.64], RZ ;  /* 0x000000ff0a007986 */ /* 0x0001e2000c101904 */
[----:B-1----:R-:W-:-:S05]  /*02c0*/  IMAD.WIDE R12, R19, 0x4, R12 ;  /* 0x00000004130c7825 */ /* 0x002fca00078e020c */
[----:B------:R0:W-:Y:S01]  /*02d0*/  STG.E desc[UR4][R12.64], RZ ;  /* 0x000000ff0c007986 */ /* 0x0001e2000c101904 */
[----:B--2---:R-:W-:-:S05]  /*02e0*/  IMAD.WIDE R14, R19, 0x4, R14 ;  /* 0x00000004130e7825 */ /* 0x004fca00078e020e */
[----:B------:R0:W-:Y:S01]  /*02f0*/  STG.E desc[UR4][R14.64], RZ ;  /* 0x000000ff0e007986 */ /* 0x0001e2000c101904 */
[----:B---3--:R-:W-:-:S05]  /*0300*/  IMAD.WIDE R16, R19, 0x4, R16 ;  /* 0x0000000413107825 */ /* 0x008fca00078e0210 */
[----:B------:R0:W-:Y:S01]  /*0310*/  STG.E desc[UR4][R16.64], RZ ;  /* 0x000000ff10007986 */ /* 0x0001e2000c101904 */
[----:B------:R-:W-:Y:S05]  /*0320*/  @P0 BRA `(.L_x_73) ;  /* 0x00000000002c0947 */ /* 0x000fea0003800000 */
[----:B0-----:R-:W0:Y:S01]  /*0330*/  LDC.64 R2, c[0x0][0x3d8] ;  /* 0x0000f600ff027b82 */ /* 0x001e220000000a00 */
[----:B------:R-:W-:-:S07]  /*0340*/  MOV R9, 0x43000000 ;  /* 0x4300000000097802 */ /* 0x000fce0000000f00 */
[----:B------:R-:W1:Y:S08]  /*0350*/  LDC.64 R4, c[0x0][0x3e0] ;  /* 0x0000f800ff047b82 */ /* 0x000e700000000a00 */
[----:B------:R-:W2:Y:S01]  /*0360*/  LDC.64 R6, c[0x0][0x3e8] ;  /* 0x0000fa00ff067b82 */ /* 0x000ea20000000a00 */
[----:B0-----:R-:W-:-:S05]  /*0370*/  IMAD.WIDE R2, R19, 0x4, R2 ;  /* 0x0000000413027825 */ /* 0x001fca00078e0202 */
[----:B------:R0:W-:Y:S01]  /*0380*/  STG.E desc[UR4][R2.64], R9 ;  /* 0x0000000902007986 */ /* 0x0001e2000c101904 */
[----:B-1----:R-:W-:-:S05]  /*0390*/  IMAD.WIDE R4, R19, 0x4, R4 ;  /* 0x0000000413047825 */ /* 0x002fca00078e0204 */
[----:B------:R0:W-:Y:S01]  /*03a0*/  STG.E desc[UR4][R4.64], R9 ;  /* 0x0000000904007986 */ /* 0x0001e2000c101904 */
[----:B--2---:R-:W-:-:S05]  /*03b0*/  IMAD.WIDE R6, R19, 0x4, R6 ;  /* 0x0000000413067825 */ /* 0x004fca00078e0206 */
[----:B------:R0:W-:Y:S01]  /*03c0*/  STG.E desc[UR4][R6.64], R9 ;  /* 0x0000000906007986 */ /* 0x0001e2000c101904 */
[----:B------:R-:W-:Y:S05]  /*03d0*/  BRA `(.L_x_74) ;  /* 0x0000000000247947 */ /* 0x000fea0003800000 */
.L_x_73:
[----:B0-----:R-:W0:Y:S08]  /*03e0*/  LDC.64 R2, c[0x0][0x3d8] ;  /* 0x0000f600ff027b82 */ /* 0x001e300000000a00 */
[----:B------:R-:W1:Y:S08]  /*03f0*/  LDC.64 R4, c[0x0][0x3e0] ;  /* 0x0000f800ff047b82 */ /* 0x000e700000000a00 */
[----:B------:R-:W2:Y:S01]  /*0400*/  LDC.64 R6, c[0x0][0x3e8] ;  /* 0x0000fa00ff067b82 */ /* 0x000ea20000000a00 */
[----:B0-----:R-:W-:-:S05]  /*0410*/  IMAD.WIDE.U32 R2, R19, 0x4, R2 ;  /* 0x0000000413027825 */ /* 0x001fca00078e0002 */
[----:B------:R3:W-:Y:S01]  /*0420*/  STG.E desc[UR4][R2.64], RZ ;  /* 0x000000ff02007986 */ /* 0x0007e2000c101904 */
[----:B-1----:R-:W-:-:S05]  /*0430*/  IMAD.WIDE.U32 R4, R19, 0x4, R4 ;  /* 0x0000000413047825 */ /* 0x002fca00078e0004 */
[----:B------:R3:W-:Y:S01]  /*0440*/  STG.E desc[UR4][R4.64], RZ ;  /* 0x000000ff04007986 */ /* 0x0007e2000c101904 */
[----:B--2---:R-:W-:-:S05]  /*0450*/  IMAD.WIDE.U32 R6, R19, 0x4, R6 ;  /* 0x0000000413067825 */ /* 0x004fca00078e0006 */
[----:B------:R3:W-:Y:S02]  /*0460*/  STG.E desc[UR4][R6.64], RZ ;  /* 0x000000ff06007986 */ /* 0x0007e4000c101904 */
.L_x_74:
[----:B------:R-:W-:Y:S05]  /*0470*/  BSYNC.RECONVERGENT B0 ;  /* 0x0000000000007941 */ /* 0x000fea0003800200 */
.L_x_72:
[----:B------:R-:W0:Y:S01]  /*0480*/  LDCU.64 UR6, c[0x0][0x3f0] ;  /* 0x00007e00ff0677ac */ /* 0x000e220008000a00 */
[----:B------:R-:W-:-:S04]  /*0490*/  SHF.L.U32 R19, R19, 0x2, RZ ;  /* 0x0000000213137819 */ /* 0x000fc800000006ff */
[----:B0--3--:R-:W-:-:S04]  /*04a0*/  IADD3 R2, P0, PT, R19, UR6, RZ ;  /* 0x0000000613027c10 */ /* 0x009fc8000ff1e0ff */
[----:B------:R-:W-:-:S05]  /*04b0*/  LEA.HI.X.SX32 R3, R19, UR7, 0x1, P0 ;  /* 0x0000000713037c11 */ /* 0x000fca00080f0eff */
[----:B------:R-:W-:Y:S04]  /*04c0*/  STG.E.U8 desc[UR4][R2.64], RZ ;  /* 0x000000ff02007986 */ /* 0x000fe8000c101104 */
[----:B------:R-:W-:Y:S04]  /*04d0*/  STG.E.U8 desc[UR4][R2.64+0x1], RZ ;  /* 0x000001ff02007986 */ /* 0x000fe8000c101104 */
[----:B------:R-:W-:Y:S04]  /*04e0*/  STG.E.U8 desc[UR4][R2.64+0x2], RZ ;  /* 0x000002ff02007986 */ /* 0x000fe8000c101104 */
[----:B------:R-:W-:Y:S01]  /*04f0*/  STG.E.U8 desc[UR4][R2.64+0x3], RZ ;  /* 0x000003ff02007986 */ /* 0x000fe2000c101104 */
[----:B------:R-:W-:Y:S05]  /*0500*/  EXIT ;  /* 0x000000000000794d */ /* 0x000fea0003800000 */
.L_x_75:
        /* <DEDUP_REMOVED lines=15> */
.L_x_86:


//--------------------- .nv.global.init           --------------------------
	.section	.nv.global.init,"aw",@progbits
.nv.global.init:
	.type		$str$1,@object
	.size		$str$1,($str - $str$1)
$str$1:
        /*0000*/ 	.byte	0x78, 0x3a, 0x25, 0x66, 0x0a, 0x79, 0x3a, 0x25, 0x66, 0x0a, 0x00
	.type		$str,@object
	.size		$str,($str$2 - $str)
$str:
        /*000b*/ 	.byte	0x73, 0x78, 0x3a, 0x25, 0x66, 0x0a, 0x73, 0x79, 0x3a, 0x25, 0x66, 0x0a, 0x00
	.type		$str$2,@object
	.size		$str$2,(.L_2 - $str$2)
$str$2:
        /*0018*/ 	.byte	0x69, 0x30, 0x3a, 0x25, 0x64, 0x0a, 0x6a, 0x30, 0x3a, 0x25, 0x64, 0x0a, 0x69, 0x30, 0x3a, 0x25
        /*0028*/ 	.byte	0x64, 0x0a, 0x6a, 0x30, 0x3a, 0x25, 0x64, 0x0a, 0x00
.L_2:


//--------------------- .nv.shared.reserved.0     --------------------------
	.section	.nv.shared.reserved.0,"aw",@nobits
	.weak		__nv_reservedSMEM_offset_0_alias
	.size		__nv_reservedSMEM_offset_0_alias, 0, 64
	.other		__nv_reservedSMEM_offset_0_alias,@"STO_CUDA_RESERVED_SHARED STV_DEFAULT"
__nv_reservedSMEM_offset_0_alias:
	.zero		0
	.zero		64


//--------------------- .nv.constant0._Z19kernel_create_colorPfS_S_Ph --------------------------
	.section	.nv.constant0._Z19kernel_create_colorPfS_S_Ph,"a",@progbits
	.sectionflags	@""
	.align	4
.nv.constant0._Z19kernel_create_colorPfS_S_Ph:
	.zero		928


//--------------------- .nv.constant0._Z15subtract_arraysPfS_ --------------------------
	.section	.nv.constant0._Z15subtract_arraysPfS_,"a",@progbits
	.sectionflags	@""
	.align	4
.nv.constant0._Z15subtract_arraysPfS_:
	.zero		912


//--------------------- .nv.constant0._Z15kernel_gradientPfS_S_ --------------------------
	.section	.nv.constant0._Z15kernel_gradientPfS_S_,"a",@progbits
	.sectionflags	@""
	.align	4
.nv.constant0._Z15kernel_gradientPfS_S_:
	.zero		920


//--------------------- .nv.constant0._Z6jacobiPfS_ --------------------------
	.section	.nv.constant0._Z6jacobiPfS_,"a",@progbits
	.sectionflags	@""
	.align	4
.nv.constant0._Z6jacobiPfS_:
	.zero		912


//--------------------- .nv.constant0._Z18compute_divergencePfS_S_ --------------------------
	.section	.nv.constant0._Z18compute_divergencePfS_S_,"a",@progbits
	.sectionflags	@""
	.align	4
.nv.constant0._Z18compute_divergencePfS_S_:
	.zero		920


//--------------------- .nv.constant0._Z16kernel_diffusionPfS_ --------------------------
	.section	.nv.constant0._Z16kernel_diffusionPfS_,"a",@progbits
	.sectionflags	@""
	.align	4
.nv.constant0._Z16kernel_diffusionPfS_:
	.zero		912


//--------------------- .nv.constant0._Z13kernel_advectPfS_S_S_ --------------------------
	.section	.nv.constant0._Z13kernel_advectPfS_S_S_,"a",@progbits
	.sectionflags	@""
	.align	4
.nv.constant0._Z13kernel_advectPfS_S_S_:
	.zero		928


//--------------------- .nv.constant0._Z19initializeVariablesPfS_S_S_S_S_S_S_S_S_S_S_S_S_Ph --------------------------
	.section	.nv.constant0._Z19initializeVariablesPfS_S_S_S_S_S_S_S_S_S_S_S_S_Ph,"a",@progbits
	.sectionflags	@""
	.align	4
.nv.constant0._Z19initializeVariablesPfS_S_S_S_S_S_S_S_S_S_S_S_S_Ph:
	.zero		1016


//--------------------- SYMBOLS --------------------------

	.type		.nv.reservedSmem.offset0,@object
	.size		.nv.reservedSmem.offset0,0x4
	.type		vprintf,@function
